def matmul_kernel(
    a_ptr,
    b_ptr,
    c_ptr,
    M,
    N,
    K,
    stride_am,
    stride_ak,
    stride_bk,
    stride_bn,
    stride_cm,
    stride_cn,
    BLOCK_M: tl.constexpr,
    BLOCK_N: tl.constexpr,
    BLOCK_K: tl.constexpr,
    GROUP_M: tl.constexpr,
):
    pid = tl.program_id(axis=0)
    num_pid_m = tl.cdiv(M, BLOCK_M)
    num_pid_n = tl.cdiv(N, BLOCK_N)
    num_pid_in_group = GROUP_M * num_pid_n
    group_id = pid // num_pid_in_group
    first_pid_m = group_id * GROUP_M
    group_size_m = min(num_pid_m - first_pid_m, GROUP_M)
    pid_m = first_pid_m + ((pid % num_pid_in_group) % group_size_m)
    pid_n = (pid % num_pid_in_group) // group_size_m

    offs_am = (pid_m * BLOCK_M + tl.arange(0, BLOCK_M)) % M
    offs_bn = (pid_n * BLOCK_N + tl.arange(0, BLOCK_N)) % N
    offs_k = tl.arange(0, BLOCK_K)
    a_ptrs = a_ptr + offs_am[:, None] * stride_am + offs_k[None, :] * stride_ak
    b_ptrs = b_ptr + offs_k[:, None] * stride_bk + offs_bn[None, :] * stride_bn

    acc = tl.zeros((BLOCK_M, BLOCK_N), dtype=tl.float32)
    for kk in range(0, tl.cdiv(K, BLOCK_K)):
        a = tl.load(a_ptrs, mask=offs_k[None, :] < K - kk * BLOCK_K, other=0.0)
        b = tl.load(b_ptrs, mask=offs_k[:, None] < K - kk * BLOCK_K, other=0.0)
        acc = tl.dot(a, b, acc)
        a_ptrs += BLOCK_K * stride_ak
        b_ptrs += BLOCK_K * stride_bk

    c = acc.to(c_ptr.dtype.element_ty)
    offs_cm = pid_m * BLOCK_M + tl.arange(0, BLOCK_M)
    offs_cn = pid_n * BLOCK_N + tl.arange(0, BLOCK_N)
    c_ptrs = c_ptr + offs_cm[:, None] * stride_cm + offs_cn[None, :] * stride_cn
    mask = (offs_cm[:, None] < M) & (offs_cn[None, :] < N)
    tl.store(c_ptrs, c, mask=mask)

# config = {"BLOCK_K": 32, "BLOCK_M": 128, "BLOCK_N": 64, "GROUP_M": 8, "arch": "sm_100", "dtype": "fp8e4m3", "num_ctas": 1, "num_stages": 2, "num_warps": 8}
# arch = sm_100


// ===== COMPILED SASS (sm_100a) =====

	.target	sm_100a

	.elftype	@"ET_EXEC"


//--------------------- .note.nv.tkinfo           --------------------------
	.section	.note.nv.tkinfo,"",@"SHT_NOTE"
	.sectionflags	@"SHF_NOTE_NV_TKINFO"
	.tkinfo
        /*0018*/ 	.word	0x00000081
        /*0030*/ 	.string	""
        /*0030*/ 	.string	"ptxas-blackwell"
        /*0030*/ 	.string	"Cuda compilation tools, release 12.9, V12.9.86"
        /*0030*/ 	.string	"Build cuda_12.9.r12.9/compiler.36037853_0"
        /*0030*/ 	.string	"-v  -suppress-debug-info  -lineinfo  -arch sm_100a "



//--------------------- .note.nv.cuver            --------------------------
	.section	.note.nv.cuver,"",@"SHT_NOTE"
	.sectionflags	@"SHF_NOTE_NV_CUVER"
        /*0018*/ 	.short	0x0001
        /*001a*/ 	.short	0x0064
        /*001c*/ 	.short	0x0001
        /*001e*/ 	.short	0x0000
        /*0020*/ 	.short	0x0001
        /*0022*/ 	.short	0x0000


//--------------------- .nv.info                  --------------------------
	.section	.nv.info,"",@"SHT_CUDA_INFO"
	.align	4


	//----- nvinfo : EIATTR_REGCOUNT
	.align		4
        /*0000*/ 	.byte	0x04, 0x2f
        /*0002*/ 	.short	(.L_4 - .L_3)
	.align		4
.L_3:
        /*0004*/ 	.word	index@(matmul_kernel)
        /*0008*/ 	.word	0x00000075


	//----- nvinfo : EIATTR_FRAME_SIZE
	.align		4
.L_4:
        /*000c*/ 	.byte	0x04, 0x11
        /*000e*/ 	.short	(.L_6 - .L_5)
	.align		4
.L_5:
        /*0010*/ 	.word	index@($__internal_2_$__cuda_sm10x_tcgen05_guardrail_trap_unallocated_columns_being_dealloced)
        /*0014*/ 	.word	0x00000000


	//----- nvinfo : EIATTR_FRAME_SIZE
	.align		4
.L_6:
        /*0018*/ 	.byte	0x04, 0x11
        /*001a*/ 	.short	(.L_8 - .L_7)
	.align		4
.L_7:
        /*001c*/ 	.word	index@($__internal_1_$__cuda_sm10x_tcgen05_guardrail_trap_phase_invalid_during_alloc)
        /*0020*/ 	.word	0x00000000


	//----- nvinfo : EIATTR_FRAME_SIZE
	.align		4
.L_8:
        /*0024*/ 	.byte	0x04, 0x11
        /*0026*/ 	.short	(.L_10 - .L_9)
	.align		4
.L_9:
        /*0028*/ 	.word	index@($__internal_0_$__cuda_sm10x_tcgen05_guardrail_trap_col_being_dealloced_not_returned_by_alloc)
        /*002c*/ 	.word	0x00000000


	//----- nvinfo : EIATTR_FRAME_SIZE
	.align		4
.L_10:
        /*0030*/ 	.byte	0x04, 0x11
        /*0032*/ 	.short	(.L_12 - .L_11)
	.align		4
.L_11:
        /*0034*/ 	.word	index@(matmul_kernel)
        /*0038*/ 	.word	0x00000000


	//----- nvinfo : EIATTR_MIN_STACK_SIZE
	.align		4
.L_12:
        /*003c*/ 	.byte	0x04, 0x12
        /*003e*/ 	.short	(.L_14 - .L_13)
	.align		4
.L_13:
        /*0040*/ 	.word	index@(matmul_kernel)
        /*0044*/ 	.word	0x00000000
.L_14:


//--------------------- .nv.info.matmul_kernel    --------------------------
	.section	.nv.info.matmul_kernel,"",@"SHT_CUDA_INFO"
	.sectionflags	@""
	.align	4


	//----- nvinfo : EIATTR_CUDA_API_VERSION
	.align		4
        /*0000*/ 	.byte	0x04, 0x37
        /*0002*/ 	.short	(.L_16 - .L_15)
.L_15:
        /*0004*/ 	.word	0x00000081


	//----- nvinfo : EIATTR_KPARAM_INFO
	.align		4
.L_16:
        /*0008*/ 	.byte	0x04, 0x17
        /*000a*/ 	.short	(.L_18 - .L_17)
.L_17:
        /*000c*/ 	.word	0x00000000
        /*0010*/ 	.short	0x000d
        /*0012*/ 	.short	0x0048
        /*0014*/ 	.byte	0x00, 0xf4, 0x21, 0x00


	//----- nvinfo : EIATTR_KPARAM_INFO
	.align		4
.L_18:
        /*0018*/ 	.byte	0x04, 0x17
        /*001a*/ 	.short	(.L_20 - .L_19)
.L_19:
        /*001c*/ 	.word	0x00000000
        /*0020*/ 	.short	0x000c
        /*0022*/ 	.short	0x0040
        /*0024*/ 	.byte	0x00, 0xf4, 0x21, 0x00


	//----- nvinfo : EIATTR_KPARAM_INFO
	.align		4
.L_20:
        /*0028*/ 	.byte	0x04, 0x17
        /*002a*/ 	.short	(.L_22 - .L_21)
.L_21:
        /*002c*/ 	.word	0x00000000
        /*0030*/ 	.short	0x000b
        /*0032*/ 	.short	0x0038
        /*0034*/ 	.byte	0x00, 0xf0, 0x11, 0x00


	//----- nvinfo : EIATTR_KPARAM_INFO
	.align		4
.L_22:
        /*0038*/ 	.byte	0x04, 0x17
        /*003a*/ 	.short	(.L_24 - .L_23)
.L_23:
        /*003c*/ 	.word	0x00000000
        /*0040*/ 	.short	0x000a
        /*0042*/ 	.short	0x0034
        /*0044*/ 	.byte	0x00, 0xf0, 0x11, 0x00


	//----- nvinfo : EIATTR_KPARAM_INFO
	.align		4
.L_24:
        /*0048*/ 	.byte	0x04, 0x17
        /*004a*/ 	.short	(.L_26 - .L_25)
.L_25:
        /*004c*/ 	.word	0x00000000
        /*0050*/ 	.short	0x0009
        /*0052*/ 	.short	0x0030
        /*0054*/ 	.byte	0x00, 0xf0, 0x11, 0x00


	//----- nvinfo : EIATTR_KPARAM_INFO
	.align		4
.L_26:
        /*0058*/ 	.byte	0x04, 0x17
        /*005a*/ 	.short	(.L_28 - .L_27)
.L_27:
        /*005c*/ 	.word	0x00000000
        /*0060*/ 	.short	0x0008
        /*0062*/ 	.short	0x002c
        /*0064*/ 	.byte	0x00, 0xf0, 0x11, 0x00


	//----- nvinfo : EIATTR_KPARAM_INFO
	.align		4
.L_28:
        /*0068*/ 	.byte	0x04, 0x17
        /*006a*/ 	.short	(.L_30 - .L_29)
.L_29:
        /*006c*/ 	.word	0x00000000
        /*0070*/ 	.short	0x0007
        /*0072*/ 	.short	0x0028
        /*0074*/ 	.byte	0x00, 0xf0, 0x11, 0x00


	//----- nvinfo : EIATTR_KPARAM_INFO
	.align		4
.L_30:
        /*0078*/ 	.byte	0x04, 0x17
        /*007a*/ 	.short	(.L_32 - .L_31)
.L_31:
        /*007c*/ 	.word	0x00000000
        /*0080*/ 	.short	0x0006
        /*0082*/ 	.short	0x0024
        /*0084*/ 	.byte	0x00, 0xf0, 0x11, 0x00


	//----- nvinfo : EIATTR_KPARAM_INFO
	.align		4
.L_32:
        /*0088*/ 	.byte	0x04, 0x17
        /*008a*/ 	.short	(.L_34 - .L_33)
.L_33:
        /*008c*/ 	.word	0x00000000
        /*0090*/ 	.short	0x0005
        /*0092*/ 	.short	0x0020
        /*0094*/ 	.byte	0x00, 0xf0, 0x11, 0x00


	//----- nvinfo : EIATTR_KPARAM_INFO
	.align		4
.L_34:
        /*0098*/ 	.byte	0x04, 0x17
        /*009a*/ 	.short	(.L_36 - .L_35)
.L_35:
        /*009c*/ 	.word	0x00000000
        /*00a0*/ 	.short	0x0004
        /*00a2*/ 	.short	0x001c
        /*00a4*/ 	.byte	0x00, 0xf0, 0x11, 0x00


	//----- nvinfo : EIATTR_KPARAM_INFO
	.align		4
.L_36:
        /*00a8*/ 	.byte	0x04, 0x17
        /*00aa*/ 	.short	(.L_38 - .L_37)
.L_37:
        /*00ac*/ 	.word	0x00000000
        /*00b0*/ 	.short	0x0003
        /*00b2*/ 	.short	0x0018
        /*00b4*/ 	.byte	0x00, 0xf0, 0x11, 0x00


	//----- nvinfo : EIATTR_KPARAM_INFO
	.align		4
.L_38:
        /*00b8*/ 	.byte	0x04, 0x17
        /*00ba*/ 	.short	(.L_40 - .L_39)
.L_39:
        /*00bc*/ 	.word	0x00000000
        /*00c0*/ 	.short	0x0002
        /*00c2*/ 	.short	0x0010
        /*00c4*/ 	.byte	0x00, 0xf4, 0x21, 0x00


	//----- nvinfo : EIATTR_KPARAM_INFO
	.align		4
.L_40:
        /*00c8*/ 	.byte	0x04, 0x17
        /*00ca*/ 	.short	(.L_42 - .L_41)
.L_41:
        /*00cc*/ 	.word	0x00000000
        /*00d0*/ 	.short	0x0001
        /*00d2*/ 	.short	0x0008
        /*00d4*/ 	.byte	0x00, 0xf4, 0x21, 0x00


	//----- nvinfo : EIATTR_KPARAM_INFO
	.align		4
.L_42:
        /*00d8*/ 	.byte	0x04, 0x17
        /*00da*/ 	.short	(.L_44 - .L_43)
.L_43:
        /*00dc*/ 	.word	0x00000000
        /*00e0*/ 	.short	0x0000
        /*00e2*/ 	.short	0x0000
        /*00e4*/ 	.byte	0x00, 0xf4, 0x21, 0x00


	//----- nvinfo : EIATTR_AT_ENTRY_FRAGMENTS
	.align		4
.L_44:
        /*00e8*/ 	.byte	0x04, 0x4f
        /*00ea*/ 	.short	(.L_46 - .L_45)


	//   ....[0]....
.L_45:
        /*00ec*/ 	.word	0x00000004


	//----- nvinfo : EIATTR_RESERVED_SMEM_USED
	.align		4
.L_46:
        /*00f0*/ 	.byte	0x01, 0x41
	.zero		2


	//----- nvinfo : EIATTR_SPARSE_MMA_MASK
	.align		4
        /*00f4*/ 	.byte	0x03, 0x50
        /*00f6*/ 	.short	0x0000


	//----- nvinfo : EIATTR_TCGEN05_1CTA_USED
	.align		4
        /*00f8*/ 	.byte	0x01, 0x51
	.zero		2


	//----- nvinfo : EIATTR_MAXREG_COUNT
	.align		4
        /*00fc*/ 	.byte	0x03, 0x1b
        /*00fe*/ 	.short	0x00ff


	//----- nvinfo : EIATTR_NUM_BARRIERS
	.align		4
        /*0100*/ 	.byte	0x02, 0x4c
        /*0102*/ 	.byte	0x01
	.zero		1


	//----- nvinfo : EIATTR_INT_WARP_WIDE_INSTR_OFFSETS
	.align		4
        /*0104*/ 	.byte	0x04, 0x31
        /*0106*/ 	.short	(.L_48 - .L_47)


	//   ....[0]....
.L_47:
        /*0108*/ 	.word	0x00001260


	//   ....[1]....
        /*010c*/ 	.word	0x00001290


	//   ....[2]....
        /*0110*/ 	.word	0x00001d80


	//   ....[3]....
        /*0114*/ 	.word	0x00004450


	//   ....[4]....
        /*0118*/ 	.word	0x000044a0


	//----- nvinfo : EIATTR_COOP_GROUP_MASK_REGIDS
	.align		4
.L_48:
        /*011c*/ 	.byte	0x04, 0x29
        /*011e*/ 	.short	(.L_50 - .L_49)


	//   ....[0]....
.L_49:
        /*0120*/ 	.word	0xffffffff


	//   ....[1]....
        /*0124*/ 	.word	0xffffffff


	//   ....[2]....
        /*0128*/ 	.word	0xffffffff


	//   ....[3]....
        /*012c*/ 	.word	0xffffffff


	//----- nvinfo : EIATTR_COOP_GROUP_INSTR_OFFSETS
	.align		4
.L_50:
        /*0130*/ 	.byte	0x04, 0x28
        /*0132*/ 	.short	(.L_52 - .L_51)


	//   ....[0]....
.L_51:
        /*0134*/ 	.word	0x00000060


	//   ....[1]....
        /*0138*/ 	.word	0x00000320


	//   ....[2]....
        /*013c*/ 	.word	0x000042e0


	//   ....[3]....
        /*0140*/ 	.word	0x00004550


	//----- nvinfo : EIATTR_VRC_CTA_INIT_COUNT
	.align		4
.L_52:
        /*0144*/ 	.byte	0x02, 0x4a
        /*0146*/ 	.byte	0x80
	.zero		1


	//----- nvinfo : EIATTR_MBARRIER_INSTR_OFFSETS
	.align		4
        /*0148*/ 	.byte	0x04, 0x39
        /*014a*/ 	.short	(.L_54 - .L_53)


	//   ....[0]....
.L_53:
        /*014c*/ 	.word	0x00001390
        /*0150*/ 	.word	0x000000ff
        /*0154*/ 	.word	0x00000000
        /*0158*/ 	.short	0x0100
        /*015a*/ 	.byte	0x0d
	.zero		1


	//   ....[1]....
        /*015c*/ 	.word	0x00001dc0
        /*0160*/ 	.word	0x000000ff
        /*0164*/ 	.word	0x00003008
        /*0168*/ 	.short	0x0100
        /*016a*/ 	.byte	0x0f
	.zero		1


	//   ....[2]....
        /*016c*/ 	.word	0x00002390
        /*0170*/ 	.word	0x000000ff
        /*0174*/ 	.word	0x00000000
        /*0178*/ 	.short	0x010a
        /*017a*/ 	.byte	0x0d
	.zero		1


	//   ....[3]....
        /*017c*/ 	.word	0x00002da0
        /*0180*/ 	.word	0x000000ff
        /*0184*/ 	.word	0x00000000
        /*0188*/ 	.short	0x010a
        /*018a*/ 	.byte	0x0d
	.zero		1


	//   ....[4]....
        /*018c*/ 	.word	0x00002e50
        /*0190*/ 	.word	0x000000ff
        /*0194*/ 	.word	0x00003000
        /*0198*/ 	.short	0x0108
        /*019a*/ 	.byte	0x0f
	.zero		1


	//   ....[5]....
        /*019c*/ 	.word	0x00002e90
        /*01a0*/ 	.word	0x000000ff
        /*01a4*/ 	.word	0x00003008
        /*01a8*/ 	.short	0x0108
        /*01aa*/ 	.byte	0x0f
	.zero		1


	//   ....[6]....
        /*01ac*/ 	.word	0x00004570
        /*01b0*/ 	.word	0x000000ff
        /*01b4*/ 	.word	0x00000000
        /*01b8*/ 	.short	0x010a
        /*01ba*/ 	.byte	0x0d
	.zero		1


	//   ....[7]....
        /*01bc*/ 	.word	0x000045a0
        /*01c0*/ 	.word	0x000000ff
        /*01c4*/ 	.word	0x00000000
        /*01c8*/ 	.short	0x010a
        /*01ca*/ 	.byte	0x0d
	.zero		1


	//----- nvinfo : EIATTR_NUM_MBARRIERS
	.align		4
.L_54:
        /*01cc*/ 	.byte	0x03, 0x38
        /*01ce*/ 	.short	0x0002


	//----- nvinfo : EIATTR_EXIT_INSTR_OFFSETS
	.align		4
        /*01d0*/ 	.byte	0x04, 0x1c
        /*01d2*/ 	.short	(.L_56 - .L_55)


	//   ....[0]....
.L_55:
        /*01d4*/ 	.word	0x00004560


	//----- nvinfo : EIATTR_REQNTID
	.align		4
.L_56:
        /*01d8*/ 	.byte	0x04, 0x10
        /*01da*/ 	.short	(.L_58 - .L_57)
.L_57:
        /*01dc*/ 	.word	0x00000100
        /*01e0*/ 	.word	0x00000001
        /*01e4*/ 	.word	0x00000001


	//----- nvinfo : EIATTR_CRS_STACK_SIZE
	.align		4
.L_58:
        /*01e8*/ 	.byte	0x04, 0x1e
        /*01ea*/ 	.short	(.L_60 - .L_59)
.L_59:
        /*01ec*/ 	.word	0x00000000


	//----- nvinfo : EIATTR_CBANK_PARAM_SIZE
	.align		4
.L_60:
        /*01f0*/ 	.byte	0x03, 0x19
        /*01f2*/ 	.short	0x0050


	//----- nvinfo : EIATTR_PARAM_CBANK
	.align		4
        /*01f4*/ 	.byte	0x04, 0x0a
        /*01f6*/ 	.short	(.L_62 - .L_61)
	.align		4
.L_61:
        /*01f8*/ 	.word	index@(.nv.constant0.matmul_kernel)
        /*01fc*/ 	.short	0x0380
        /*01fe*/ 	.short	0x0050


	//----- nvinfo : EIATTR_SW_WAR
	.align		4
.L_62:
        /*0200*/ 	.byte	0x04, 0x36
        /*0202*/ 	.short	(.L_64 - .L_63)
.L_63:
        /*0204*/ 	.word	0x00000008
.L_64:


//--------------------- .nv.compat                --------------------------
	.section	.nv.compat,"",@"SHT_CUDA_COMPAT_INFO"
	.align	4
        /*0000*/ 	.byte	0x02, 0x02, 0x02, 0x00, 0x02, 0x05, 0x05, 0x00, 0x02, 0x03, 0x00, 0x00, 0x02, 0x06, 0x01, 0x00


//--------------------- .nv.callgraph             --------------------------
	.section	.nv.callgraph,"",@"SHT_CUDA_CALLGRAPH"
	.align	4
	.sectionentsize	8
	.align		4
        /*0000*/ 	.word	0x00000000
	.align		4
        /*0004*/ 	.word	0xffffffff
	.align		4
        /*0008*/ 	.word	0x00000000
	.align		4
        /*000c*/ 	.word	0xfffffffe
	.align		4
        /*0010*/ 	.word	0x00000000
	.align		4
        /*0014*/ 	.word	0xfffffffd
	.align		4
        /*0018*/ 	.word	0x00000000
	.align		4
        /*001c*/ 	.word	0xfffffffc


//--------------------- .text.matmul_kernel       --------------------------
	.section	.text.matmul_kernel,"ax",@progbits
	.align	128
        .global         matmul_kernel
        .type           matmul_kernel,@function
        .size           matmul_kernel,(.L_x_20 - matmul_kernel)
        .other          matmul_kernel,@"STO_CUDA_ENTRY STV_DEFAULT"
matmul_kernel:
.text.matmul_kernel:
[----:B------:R-:W0:Y:S01]  /*0000*/  LDC R1, c[0x0][0x37c] ;  /* 0x0000df00ff017b82 */ /* 0x000e220000000800 */
[----:B------:R-:W1:Y:S01]  /*0010*/  S2R R0, SR_TID.X ;  /* 0x0000000000007919 */ /* 0x000e620000002100 */
[----:B------:R-:W2:Y:S01]  /*0020*/  LDCU.64 UR16, c[0x0][0x358] ;  /* 0x00006b00ff1077ac */ /* 0x000ea20008000a00 */
[----:B-1----:R-:W-:-:S13]  /*0030*/  ISETP.GE.U32.AND P1, PT, R0, 0x20, PT ;  /* 0x000000200000780c */ /* 0x002fda0003f26070 */
[----:B--2---:R-:W-:Y:S05]  /*0040*/  @P1 BRA `(.L_x_0) ;  /* 0x0000000000b81947 */ /* 0x004fea0003800000 */
[----:B------:R-:W1:Y:S01]  /*0050*/  S2UR UR6, SR_CgaCtaId ;  /* 0x00000000000679c3 */ /* 0x000e620000008800 */
[----:B------:R-:W-:Y:S01]  /*0060*/  NOP ;  /* 0x0000000000007918 */ /* 0x000fe20000000000 */
[----:B------:R-:W-:Y:S02]  /*0070*/  UMOV UR4, 0x40 ;  /* 0x0000004000047882 */ /* 0x000fe40000000000 */
[----:B-1----:R-:W-:-:S09]  /*0080*/  ULEA UR4, UR6, UR4, 0x18 ;  /* 0x0000000406047291 */ /* 0x002fd2000f8ec0ff */
[----:B------:R-:W1:Y:S01]  /*0090*/  LDS.U8 R2, [UR4] ;  /* 0x00000004ff027984 */ /* 0x000e620008000000 */
[----:B------:R-:W-:Y:S02]  /*00a0*/  UMOV UR4, 0x400 ;  /* 0x0000040000047882 */ /* 0x000fe40000000000 */
[----:B------:R-:W-:Y:S01]  /*00b0*/  ULEA UR4, UR6, UR4, 0x18 ;  /* 0x0000000406047291 */ /* 0x000fe2000f8ec0ff */
[----:B-1----:R-:W-:-:S13]  /*00c0*/  ISETP.NE.AND P0, PT, R2, RZ, PT ;  /* 0x000000ff0200720c */ /* 0x002fda0003f05270 */
[----:B------:R-:W-:Y:S05]  /*00d0*/  @P0 BRA `(.L_x_1) ;  /* 0x00000000007c0947 */ /* 0x000fea0003800000 */
[----:B------:R-:W-:-:S13]  /*00e0*/  ELECT P0, URZ, PT ;  /* 0x0000000000ff782f */ /* 0x000fda0003800000 */
[----:B------:R-:W-:Y:S05]  /*00f0*/  @!P0 BRA `(.L_x_2) ;  /* 0x0000000000848947 */ /* 0x000fea0003800000 */
[----:B------:R-:W-:Y:S01]  /*0100*/  UMOV UR5, 0x2 ;  /* 0x0000000200057882 */ /* 0x000fe20000000000 */
[----:B------:R-:W-:Y:S02]  /*0110*/  IMAD.MOV.U32 R5, RZ, RZ, 0x1 ;  /* 0x00000001ff057424 */ /* 0x000fe400078e00ff */
[----:B------:R-:W-:Y:S02]  /*0120*/  IMAD.MOV.U32 R3, RZ, RZ, 0x3 ;  /* 0x00000003ff037424 */ /* 0x000fe400078e00ff */
[----:B------:R-:W-:Y:S04]  /*0130*/  DEPBAR.LE SB1, 0x36 ;  /* 0x00009d800000791a */ /* 0x000fe80000000000 */
[----:B------:R-:W1:Y:S02]  /*0140*/  UTCATOMSWS.FIND_AND_SET.ALIGN UP0, UR5, UR5 ;  /* 0x00000005000575e3 */ /* 0x000e640008000800 */
[----:B-1----:R-:W-:-:S04]  /*0150*/  PLOP3.LUT P0, PT, PT, PT, UP0, 0x80, 0x8 ;  /* 0x000000000008781c */ /* 0x002fc80003f0f008 */
[----:B------:R-:W-:-:S04]  /*0160*/  SEL R2, RZ, 0xffffffff, !P0 ;  /* 0xffffffffff027807 */ /* 0x000fc80004000000 */
[----:B------:R-:W-:Y:S01]  /*0170*/  ISETP.NE.AND P0, PT, R2, RZ, PT ;  /* 0x000000ff0200720c */ /* 0x000fe20003f05270 */
[----:B------:R-:W-:-:S12]  /*0180*/  IMAD.U32 R2, RZ, RZ, UR5 ;  /* 0x00000005ff027e24 */ /* 0x000fd8000f8e00ff */
[----:B------:R-:W-:Y:S05]  /*0190*/  @P0 BRA `(.L_x_3) ;  /* 0x0000000000240947 */ /* 0x000fea0003800000 */
.L_x_4:
[----:B------:R-:W-:Y:S05]  /*01a0*/  NANOSLEEP 0x64 ;  /* 0x000000640000795d */ /* 0x000fea0003800000 */
[----:B------:R-:W-:-:S05]  /*01b0*/  UMOV UR5, 0x2 ;  /* 0x0000000200057882 */ /* 0x000fca0000000000 */
[----:B------:R-:W-:Y:S04]  /*01c0*/  DEPBAR.LE SB1, 0x36 ;  /* 0x00009d800000791a */ /* 0x000fe80000000000 */
[----:B------:R-:W1:Y:S02]  /*01d0*/  UTCATOMSWS.FIND_AND_SET.ALIGN UP0, UR5, UR5 ;  /* 0x00000005000575e3 */ /* 0x000e640008000800 */
[----:B-1----:R-:W-:-:S04]  /*01e0*/  PLOP3.LUT P0, PT, PT, PT, UP0, 0x80, 0x8 ;  /* 0x000000000008781c */ /* 0x002fc80003f0f008 */
[----:B------:R-:W-:-:S04]  /*01f0*/  SEL R2, RZ, 0xffffffff, !P0 ;  /* 0xffffffffff027807 */ /* 0x000fc80004000000 */
[----:B------:R-:W-:Y:S01]  /*0200*/  ISETP.NE.AND P0, PT, R2, RZ, PT ;  /* 0x000000ff0200720c */ /* 0x000fe20003f05270 */
[----:B------:R-:W-:-:S12]  /*0210*/  IMAD.U32 R2, RZ, RZ, UR5 ;  /* 0x00000005ff027e24 */ /* 0x000fd8000f8e00ff */
[----:B------:R-:W-:Y:S05]  /*0220*/  @!P0 BRA `(.L_x_4) ;  /* 0xfffffffc00dc8947 */ /* 0x000fea000383ffff */
.L_x_3:
[C---:B------:R-:W-:Y:S01]  /*0230*/  VIADD R4, R2.reuse, 0x10 ;  /* 0x0000001002047836 */ /* 0x040fe20000000000 */
[----:B------:R-:W-:Y:S01]  /*0240*/  UMOV UR5, 0x50 ;  /* 0x0000005000057882 */ /* 0x000fe20000000000 */
[----:B------:R-:W-:Y:S01]  /*0250*/  SHF.L.U32 R3, R3, R2, RZ ;  /* 0x0000000203037219 */ /* 0x000fe200000006ff */
[----:B------:R-:W-:Y:S01]  /*0260*/  ULEA UR5, UR6, UR5, 0x18 ;  /* 0x0000000506057291 */ /* 0x000fe2000f8ec0ff */
[----:B------:R-:W-:Y:S01]  /*0270*/  IMAD.SHL.U32 R2, R2, 0x20, RZ ;  /* 0x0000002002027824 */ /* 0x000fe200078e00ff */
[----:B------:R-:W-:-:S04]  /*0280*/  SHF.L.U32 R4, R5, R4, RZ ;  /* 0x0000000405047219 */ /* 0x000fc800000006ff */
[----:B------:R-:W-:-:S05]  /*0290*/  LOP3.LUT R3, R4, R3, RZ, 0xfc, !PT ;  /* 0x0000000304037212 */ /* 0x000fca00078efcff */
[----:B------:R1:W-:Y:S04]  /*02a0*/  ATOMS.OR RZ, [UR5], R3 ;  /* 0x00000003ffff798c */ /* 0x0003e8000b000005 */
[----:B------:R1:W-:Y:S01]  /*02b0*/  STS [UR4], R2 ;  /* 0x00000002ff007988 */ /* 0x0003e20008000804 */
[----:B------:R-:W-:Y:S05]  /*02c0*/  BRA `(.L_x_2) ;  /* 0x0000000000107947 */ /* 0x000fea0003800000 */
.L_x_1:
[----:B------:R-:W-:-:S05]  /*02d0*/  IMAD.MOV.U32 R2, RZ, RZ, -0x1 ;  /* 0xffffffffff027424 */ /* 0x000fca00078e00ff */
[----:B------:R1:W-:Y:S02]  /*02e0*/  STS [UR4], R2 ;  /* 0x00000002ff007988 */ /* 0x0003e40008000804 */
[----:B-1----:R-:W-:-:S07]  /*02f0*/  MOV R2, 0x310 ;  /* 0x0000031000027802 */ /* 0x002fce0000000f00 */
[----:B0-----:R-:W-:Y:S05]  /*0300*/  CALL.REL.NOINC `($__internal_1_$__cuda_sm10x_tcgen05_guardrail_trap_phase_invalid_during_alloc) ;  /* 0x0000004000bc7944 */ /* 0x001fea0003c00000 */
.L_x_2:
[----:B------:R-:W-:Y:S05]  /*0310*/  WARPSYNC.ALL ;  /* 0x0000000000007948 */ /* 0x000fea0003800000 */
[----:B------:R-:W-:Y:S01]  /*0320*/  NOP ;  /* 0x0000000000007918 */ /* 0x000fe20000000000 */
.L_x_0:
[----:B------:R-:W2:Y:S01]  /*0330*/  LDC.64 R10, c[0x0][0x398] ;  /* 0x0000e600ff0a7b82 */ /* 0x000ea20000000a00 */
[----:B------:R-:W3:Y:S01]  /*0340*/  S2R R7, SR_CTAID.X ;  /* 0x0000000000077919 */ /* 0x000ee20000002500 */
[----:B------:R-:W-:Y:S01]  /*0350*/  UMOV UR4, 0x400 ;  /* 0x0000040000047882 */ /* 0x000fe20000000000 */
[----:B------:R-:W-:Y:S01]  /*0360*/  SHF.R.U32.HI R37, RZ, 0x7, R0 ;  /* 0x00000007ff257819 */ /* 0x000fe20000011600 */
[----:B------:R-:W4:Y:S01]  /*0370*/  LDCU UR8, c[0x0][0x3a4] ;  /* 0x00007480ff0877ac */ /* 0x000f220008000800 */
[----:B------:R-:W-:Y:S02]  /*0380*/  PRMT R86, RZ, 0x7610, R86 ;  /* 0x00007610ff567816 */ /* 0x000fe40000000056 */
[----:B------:R-:W-:Y:S01]  /*0390*/  SGXT.U32 R37, R37, 0x1 ;  /* 0x000000012525781a */ /* 0x000fe20000000000 */
[----:B------:R-:W5:Y:S01]  /*03a0*/  S2UR UR6, SR_CgaCtaId ;  /* 0x00000000000679c3 */ /* 0x000f620000008800 */
[----:B------:R-:W1:Y:S07]  /*03b0*/  LDCU.128 UR20, c[0x0][0x380] ;  /* 0x00007000ff1477ac */ /* 0x000e6e0008000c00 */
[----:B------:R-:W0:Y:S01]  /*03c0*/  LDC.64 R64, c[0x0][0x3a8] ;  /* 0x0000ea00ff407b82 */ /* 0x000e220000000a00 */
[----:B-12---:R-:W-:Y:S01]  /*03d0*/  VIADD R2, R11, 0x3f ;  /* 0x0000003f0b027836 */ /* 0x006fe20000000000 */
[----:B------:R-:W-:-:S06]  /*03e0*/  IABS R17, R10 ;  /* 0x0000000a00117213 */ /* 0x000fcc0000000000 */
[----:B------:R-:W1:Y:S01]  /*03f0*/  LDC R78, c[0x0][0x3a0] ;  /* 0x0000e800ff4e7b82 */ /* 0x000e620000000800 */
[-C--:B------:R-:W-:Y:S02]  /*0400*/  IABS R16, R11.reuse ;  /* 0x0000000b00107213 */ /* 0x080fe40000000000 */
[----:B------:R-:W-:Y:S02]  /*0410*/  SHF.R.S32.HI R3, RZ, 0x1f, R2 ;  /* 0x0000001fff037819 */ /* 0x000fe40000011402 */
[----:B------:R-:W-:Y:S01]  /*0420*/  LOP3.LUT R57, RZ, R11, RZ, 0x33, !PT ;  /* 0x0000000bff397212 */ /* 0x000fe200078e33ff */
[----:B-----5:R-:W-:Y:S01]  /*0430*/  ULEA UR15, UR6, UR4, 0x18 ;  /* 0x00000004060f7291 */ /* 0x020fe2000f8ec0ff */
[----:B------:R-:W-:Y:S01]  /*0440*/  LEA.HI R3, R3, R2, RZ, 0x6 ;  /* 0x0000000203037211 */ /* 0x000fe200078f30ff */
[----:B------:R-:W-:Y:S01]  /*0450*/  BAR.SYNC.DEFER_BLOCKING 0x0 ;  /* 0x0000000000007b1d */ /* 0x000fe20000010000 */
[----:B---3--:R-:W-:Y:S01]  /*0460*/  IABS R8, R7 ;  /* 0x0000000700087213 */ /* 0x008fe20000000000 */
[----:B------:R-:W-:Y:S01]  /*0470*/  UIADD3 UR10, UPT, UPT, UR15, 0x3000, URZ ;  /* 0x000030000f0a7890 */ /* 0x000fe2000fffe0ff */
[----:B------:R-:W-:-:S05]  /*0480*/  SHF.R.S32.HI R3, RZ, 0x6, R3 ;  /* 0x00000006ff037819 */ /* 0x000fca0000011403 */
[----:B------:R-:W-:-:S05]  /*0490*/  IMAD.SHL.U32 R4, R3, 0x8, RZ ;  /* 0x0000000803047824 */ /* 0x000fca00078e00ff */
[-C--:B------:R-:W-:Y:S02]  /*04a0*/  IABS R9, R4.reuse ;  /* 0x0000000400097213 */ /* 0x080fe40000000000 */
[----:B------:R-:W-:Y:S02]  /*04b0*/  IABS R12, R4 ;  /* 0x00000004000c7213 */ /* 0x000fe40000000000 */
[----:B------:R-:W2:Y:S01]  /*04c0*/  I2F.RP R5, R9 ;  /* 0x0000000900057306 */ /* 0x000ea20000209400 */
[----:B------:R-:W3:Y:S07]  /*04d0*/  LDS R30, [UR15] ;  /* 0x0000000fff1e7984 */ /* 0x000eee0008000800 */
[----:B--2---:R-:W2:Y:S02]  /*04e0*/  MUFU.RCP R5, R5 ;  /* 0x0000000500057308 */ /* 0x004ea40000001000 */
[----:B--2---:R-:W-:-:S02]  /*04f0*/  VIADD R2, R5, 0xffffffe ;  /* 0x0ffffffe05027836 */ /* 0x004fc40000000000 */
[----:B------:R-:W-:-:S04]  /*0500*/  IMAD.MOV R5, RZ, RZ, -R12 ;  /* 0x000000ffff057224 */ /* 0x000fc800078e0a0c */
[----:B------:R2:W5:Y:S02]  /*0510*/  F2I.FTZ.U32.TRUNC.NTZ R3, R2 ;  /* 0x0000000200037305 */ /* 0x000564000021f000 */
[----:B--2---:R-:W-:Y:S01]  /*0520*/  IMAD.MOV.U32 R2, RZ, RZ, RZ ;  /* 0x000000ffff027224 */ /* 0x004fe200078e00ff */
[----:B---3--:R-:W-:Y:S01]  /*0530*/  R2UR UR18, R30 ;  /* 0x000000001e1272ca */ /* 0x008fe200000e0000 */
[----:B-----5:R-:W-:-:S04]  /*0540*/  IMAD.MOV R6, RZ, RZ, -R3 ;  /* 0x000000ffff067224 */ /* 0x020fc800078e0a03 */
[----:B------:R-:W-:Y:S02]  /*0550*/  IMAD R13, R6, R9, RZ ;  /* 0x00000009060d7224 */ /* 0x000fe400078e02ff */
[----:B------:R-:W-:Y:S02]  /*0560*/  IMAD.MOV.U32 R6, RZ, RZ, R8 ;  /* 0x000000ffff067224 */ /* 0x000fe400078e0008 */
[----:B------:R-:W-:-:S06]  /*0570*/  IMAD.HI.U32 R3, R3, R13, R2 ;  /* 0x0000000d03037227 */ /* 0x000fcc00078e0002 */
[----:B------:R-:W-:-:S04]  /*0580*/  IMAD.HI.U32 R3, R3, R6, RZ ;  /* 0x0000000603037227 */ /* 0x000fc800078e00ff */
[----:B------:R-:W-:Y:S01]  /*0590*/  IMAD R2, R3, R5, R6 ;  /* 0x0000000503027224 */ /* 0x000fe200078e0206 */
[----:B------:R-:W-:Y:S04]  /*05a0*/  BAR.SYNC.DEFER_BLOCKING 0x0 ;  /* 0x0000000000007b1d */ /* 0x000fe80000010000 */
[----:B------:R-:W-:-:S13]  /*05b0*/  ISETP.GT.U32.AND P2, PT, R9, R2, PT ;  /* 0x000000020900720c */ /* 0x000fda0003f44070 */
[----:B------:R-:W-:Y:S02]  /*05c0*/  @!P2 IMAD.IADD R2, R2, 0x1, -R9 ;  /* 0x000000010202a824 */ /* 0x000fe400078e0a09 */
[----:B------:R-:W-:Y:S01]  /*05d0*/  @!P2 VIADD R3, R3, 0x1 ;  /* 0x000000010303a836 */ /* 0x000fe20000000000 */
[----:B------:R-:W-:Y:S02]  /*05e0*/  ISETP.NE.AND P2, PT, R4, RZ, PT ;  /* 0x000000ff0400720c */ /* 0x000fe40003f45270 */
[----:B------:R-:W-:Y:S02]  /*05f0*/  ISETP.GE.U32.AND P0, PT, R2, R9, PT ;  /* 0x000000090200720c */ /* 0x000fe40003f06070 */
[----:B------:R-:W-:-:S04]  /*0600*/  LOP3.LUT R2, R7, R4, RZ, 0x3c, !PT ;  /* 0x0000000407027212 */ /* 0x000fc800078e3cff */
[----:B------:R-:W-:Y:S01]  /*0610*/  ISETP.GE.AND P3, PT, R2, RZ, PT ;  /* 0x000000ff0200720c */ /* 0x000fe20003f66270 */
[----:B------:R-:W-:-:S06]  /*0620*/  VIADD R2, R10, 0x7f ;  /* 0x0000007f0a027836 */ /* 0x000fcc0000000000 */
[----:B------:R-:W-:-:S04]  /*0630*/  @P0 VIADD R3, R3, 0x1 ;  /* 0x0000000103030836 */ /* 0x000fc80000000000 */
[----:B------:R-:W-:Y:S01]  /*0640*/  IMAD.MOV.U32 R5, RZ, RZ, R3 ;  /* 0x000000ffff057224 */ /* 0x000fe200078e0003 */
[----:B------:R-:W-:-:S03]  /*0650*/  SHF.R.S32.HI R3, RZ, 0x1f, R2 ;  /* 0x0000001fff037819 */ /* 0x000fc60000011402 */
[----:B------:R-:W-:Y:S01]  /*0660*/  @!P3 IMAD.MOV R5, RZ, RZ, -R5 ;  /* 0x000000ffff05b224 */ /* 0x000fe200078e0a05 */
[----:B------:R-:W-:Y:S02]  /*0670*/  @!P2 LOP3.LUT R5, RZ, R4, RZ, 0x33, !PT ;  /* 0x00000004ff05a212 */ /* 0x000fe400078e33ff */
[----:B------:R-:W-:-:S03]  /*0680*/  LEA.HI R3, R3, R2, RZ, 0x7 ;  /* 0x0000000203037211 */ /* 0x000fc600078f38ff */
[----:B------:R-:W-:Y:S02]  /*0690*/  IMAD.SHL.U32 R36, R5, 0x8, RZ ;  /* 0x0000000805247824 */ /* 0x000fe400078e00ff */
[----:B------:R-:W-:-:S03]  /*06a0*/  IMAD.MOV R5, RZ, RZ, -R5 ;  /* 0x000000ffff057224 */ /* 0x000fc600078e0a05 */
[----:B------:R-:W-:Y:S01]  /*06b0*/  LEA.HI.SX32 R3, R3, -R36, 0x19 ;  /* 0x8000002403037211 */ /* 0x000fe200078fcaff */
[----:B------:R-:W-:Y:S02]  /*06c0*/  IMAD R12, R4, R5, R7 ;  /* 0x00000005040c7224 */ /* 0x000fe400078e0207 */
[----:B------:R-:W2:Y:S01]  /*06d0*/  I2F.RP R5, R17 ;  /* 0x0000001100057306 */ /* 0x000ea20000209400 */
[----:B------:R-:W-:Y:S02]  /*06e0*/  VIMNMX R9, PT, PT, R3, 0x8, PT ;  /* 0x0000000803097848 */ /* 0x000fe40003fe0100 */
[----:B------:R-:W-:Y:S02]  /*06f0*/  IABS R4, R12 ;  /* 0x0000000c00047213 */ /* 0x000fe40000000000 */
[----:B------:R-:W-:-:S04]  /*0700*/  IABS R8, R9 ;  /* 0x0000000900087213 */ /* 0x000fc80000000000 */
[----:B------:R-:W3:Y:S08]  /*0710*/  I2F.RP R6, R8 ;  /* 0x0000000800067306 */ /* 0x000ef00000209400 */
[----:B--2---:R-:W-:Y:S08]  /*0720*/  MUFU.RCP R5, R5 ;  /* 0x0000000500057308 */ /* 0x004ff00000001000 */
[----:B---3--:R-:W2:Y:S02]  /*0730*/  MUFU.RCP R6, R6 ;  /* 0x0000000600067308 */ /* 0x008ea40000001000 */
[----:B--2---:R-:W-:Y:S01]  /*0740*/  VIADD R2, R6, 0xffffffe ;  /* 0x0ffffffe06027836 */ /* 0x004fe20000000000 */
[----:B------:R-:W-:-:S05]  /*0750*/  IABS R6, R9 ;  /* 0x0000000900067213 */ /* 0x000fca0000000000 */
[----:B------:R2:W3:Y:S02]  /*0760*/  F2I.FTZ.U32.TRUNC.NTZ R3, R2 ;  /* 0x0000000200037305 */ /* 0x0004e4000021f000 */
[----:B--2---:R-:W-:Y:S02]  /*0770*/  IMAD.MOV.U32 R2, RZ, RZ, RZ ;  /* 0x000000ffff027224 */ /* 0x004fe400078e00ff */
[----:B---3--:R-:W-:-:S04]  /*0780*/  IMAD.MOV R13, RZ, RZ, -R3 ;  /* 0x000000ffff0d7224 */ /* 0x008fc800078e0a03 */
[----:B------:R-:W-:-:S04]  /*0790*/  IMAD R7, R13, R8, RZ ;  /* 0x000000080d077224 */ /* 0x000fc800078e02ff */
[----:B------:R-:W-:Y:S02]  /*07a0*/  IMAD.HI.U32 R2, R3, R7, R2 ;  /* 0x0000000703027227 */ /* 0x000fe400078e0002 */
[----:B------:R-:W2:Y:S02]  /*07b0*/  I2F.RP R7, R16 ;  /* 0x0000001000077306 */ /* 0x000ea40000209400 */
[----:B------:R-:W-:Y:S02]  /*07c0*/  IMAD.MOV.U32 R3, RZ, RZ, R4 ;  /* 0x000000ffff037224 */ /* 0x000fe400078e0004 */
[----:B------:R-:W-:Y:S02]  /*07d0*/  IMAD.MOV R4, RZ, RZ, -R6 ;  /* 0x000000ffff047224 */ /* 0x000fe400078e0a06 */
[----:B------:R-:W-:-:S04]  /*07e0*/  IMAD.HI.U32 R2, R2, R3, RZ ;  /* 0x0000000302027227 */ /* 0x000fc800078e00ff */
[----:B------:R-:W-:Y:S01]  /*07f0*/  IMAD R3, R2, R4, R3 ;  /* 0x0000000402037224 */ /* 0x000fe200078e0203 */
[----:B------:R-:W-:Y:S01]  /*0800*/  LOP3.LUT R4, R12, R9, RZ, 0x3c, !PT ;  /* 0x000000090c047212 */ /* 0x000fe200078e3cff */
[----:B------:R-:W-:-:S03]  /*0810*/  VIADD R6, R5, 0xffffffe ;  /* 0x0ffffffe05067836 */ /* 0x000fc60000000000 */
[----:B------:R-:W-:Y:S01]  /*0820*/  ISETP.GT.U32.AND P2, PT, R8, R3, PT ;  /* 0x000000030800720c */ /* 0x000fe20003f44070 */
[----:B--2---:R-:W2:Y:S01]  /*0830*/  MUFU.RCP R7, R7 ;  /* 0x0000000700077308 */ /* 0x004ea20000001000 */
[----:B------:R-:W-:Y:S02]  /*0840*/  ISETP.GE.AND P3, PT, R4, RZ, PT ;  /* 0x000000ff0400720c */ /* 0x000fe40003f66270 */
[----:B------:R-:W-:-:S04]  /*0850*/  SHF.R.U32.HI R4, RZ, 0x5, R0 ;  /* 0x00000005ff047819 */ /* 0x000fc80000011600 */
[----:B------:R-:W-:-:S05]  /*0860*/  R2UR UR7, R4 ;  /* 0x00000000040772ca */ /* 0x000fca00000e0000 */
[----:B------:R-:W-:Y:S02]  /*0870*/  @!P2 IMAD.IADD R3, R3, 0x1, -R8 ;  /* 0x000000010303a824 */ /* 0x000fe400078e0a08 */
[----:B------:R-:W-:Y:S01]  /*0880*/  @!P2 VIADD R2, R2, 0x1 ;  /* 0x000000010202a836 */ /* 0x000fe20000000000 */
[----:B------:R-:W-:Y:S02]  /*0890*/  ISETP.NE.AND P2, PT, R9, RZ, PT ;  /* 0x000000ff0900720c */ /* 0x000fe40003f45270 */
[----:B------:R-:W-:Y:S01]  /*08a0*/  ISETP.GE.U32.AND P0, PT, R3, R8, PT ;  /* 0x000000080300720c */ /* 0x000fe20003f06070 */
[----:B--2---:R-:W-:Y:S01]  /*08b0*/  VIADD R8, R7, 0xffffffe ;  /* 0x0ffffffe07087836 */ /* 0x004fe20000000000 */
[----:B------:R-:W2:Y:S01]  /*08c0*/  F2I.FTZ.U32.TRUNC.NTZ R3, R6 ;  /* 0x0000000600037305 */ /* 0x000ea2000021f000 */
[----:B------:R-:W-:Y:S02]  /*08d0*/  USHF.L.U32 UR5, UR7, 0x3, URZ ;  /* 0x0000000307057899 */ /* 0x000fe400080006ff */
[----:B------:R-:W-:-:S02]  /*08e0*/  USHF.L.U32 UR4, UR7, 0x15, URZ ;  /* 0x0000001507047899 */ /* 0x000fc400080006ff */
[----:B------:R-:W-:Y:S02]  /*08f0*/  ULOP3.LUT UR5, UR5, 0x20, URZ, 0xc0, !UPT ;  /* 0x0000002005057892 */ /* 0x000fe4000f8ec0ff */
[----:B------:R-:W-:Y:S01]  /*0900*/  ULOP3.LUT UR4, UR4, 0x600000, URZ, 0xc0, !UPT ;  /* 0x0060000004047892 */ /* 0x000fe2000f8ec0ff */
[----:B------:R3:W5:Y:S03]  /*0910*/  F2I.FTZ.U32.TRUNC.NTZ R5, R8 ;  /* 0x0000000800057305 */ /* 0x000766000021f000 */
[----:B------:R-:W-:Y:S01]  /*0920*/  @P0 VIADD R2, R2, 0x1 ;  /* 0x0000000102020836 */ /* 0x000fe20000000000 */
[----:B------:R-:W-:-:S03]  /*0930*/  UIADD3 UR12, UPT, UPT, UR5, UR4, UR18 ;  /* 0x00000004050c7290 */ /* 0x000fc6000fffe012 */
[----:B------:R-:W-:Y:S01]  /*0940*/  IMAD.MOV.U32 R13, RZ, RZ, R2 ;  /* 0x000000ffff0d7224 */ /* 0x000fe200078e0002 */
[----:B------:R-:W-:Y:S01]  /*0950*/  UMOV UR5, 0x1 ;  /* 0x0000000100057882 */ /* 0x000fe20000000000 */
[----:B--2---:R-:W-:Y:S01]  /*0960*/  IMAD.MOV R2, RZ, RZ, -R3 ;  /* 0x000000ffff027224 */ /* 0x004fe200078e0a03 */
[----:B---3--:R-:W-:Y:S01]  /*0970*/  SHF.R.U32.HI R8, RZ, 0x5, R0 ;  /* 0x00000005ff087819 */ /* 0x008fe20000011600 */
[----:B------:R-:W-:Y:S01]  /*0980*/  @!P3 IMAD.MOV R13, RZ, RZ, -R13 ;  /* 0x000000ffff0db224 */ /* 0x000fe200078e0a0d */
[----:B------:R-:W-:Y:S01]  /*0990*/  @!P2 LOP3.LUT R13, RZ, R9, RZ, 0x33, !PT ;  /* 0x00000009ff0da212 */ /* 0x000fe200078e33ff */
[----:B------:R-:W-:Y:S02]  /*09a0*/  IMAD R7, R2, R17, RZ ;  /* 0x0000001102077224 */ /* 0x000fe400078e02ff */
[----:B------:R-:W-:Y:S02]  /*09b0*/  IMAD.MOV.U32 R2, RZ, RZ, RZ ;  /* 0x000000ffff027224 */ /* 0x000fe400078e00ff */
[----:B------:R-:W-:-:S02]  /*09c0*/  IMAD.MOV R4, RZ, RZ, -R13 ;  /* 0x000000ffff047224 */ /* 0x000fc400078e0a0d */
[----:B------:R-:W-:Y:S01]  /*09d0*/  IMAD.HI.U32 R6, R3, R7, R2 ;  /* 0x0000000703067227 */ /* 0x000fe200078e0002 */
[----:B------:R-:W-:-:S03]  /*09e0*/  SGXT.U32 R7, R8, 0x3 ;  /* 0x000000030807781a */ /* 0x000fc60000000000 */
[----:B------:R-:W-:Y:S02]  /*09f0*/  IMAD R3, R9, R4, R12 ;  /* 0x0000000409037224 */ /* 0x000fe400078e020c */
[----:B-----5:R-:W-:Y:S02]  /*0a00*/  IMAD.MOV R15, RZ, RZ, -R5 ;  /* 0x000000ffff0f7224 */ /* 0x020fe400078e0a05 */
[----:B------:R-:W-:Y:S01]  /*0a10*/  IMAD.IADD R36, R36, 0x1, R3 ;  /* 0x0000000124247824 */ /* 0x000fe200078e0203 */
[----:B------:R-:W-:Y:S01]  /*0a20*/  LOP3.LUT R3, R0, 0x7f, RZ, 0xc0, !PT ;  /* 0x0000007f00037812 */ /* 0x000fe200078ec0ff */
[----:B------:R-:W-:Y:S02]  /*0a30*/  IMAD.SHL.U32 R2, R13, 0x40, RZ ;  /* 0x000000400d027824 */ /* 0x000fe400078e00ff */
[----:B------:R-:W-:Y:S02]  /*0a40*/  IMAD R9, R15, R16, RZ ;  /* 0x000000100f097224 */ /* 0x000fe400078e02ff */
[----:B------:R-:W-:Y:S01]  /*0a50*/  IMAD.MOV.U32 R4, RZ, RZ, RZ ;  /* 0x000000ffff047224 */ /* 0x000fe200078e00ff */
[----:B------:R-:W-:Y:S01]  /*0a60*/  LOP3.LUT R7, R2, R7, RZ, 0xfc, !PT ;  /* 0x0000000702077212 */ /* 0x000fe200078efcff */
[----:B------:R-:W-:-:S02]  /*0a70*/  IMAD R36, R36, 0x80, R3 ;  /* 0x0000008024247824 */ /* 0x000fc400078e0203 */
[----:B------:R-:W-:Y:S01]  /*0a80*/  IMAD.HI.U32 R8, R5, R9, R4 ;  /* 0x0000000905087227 */ /* 0x000fe200078e0004 */
[----:B------:R-:W-:Y:S02]  /*0a90*/  IABS R15, R7 ;  /* 0x00000007000f7213 */ /* 0x000fe40000000000 */
[----:B------:R-:W-:Y:S01]  /*0aa0*/  IABS R14, R36 ;  /* 0x00000024000e7213 */ /* 0x000fe20000000000 */
[----:B------:R-:W-:Y:S01]  /*0ab0*/  VIADD R5, R2, UR7 ;  /* 0x0000000702057c36 */ /* 0x000fe20008000000 */
[C---:B------:R-:W-:Y:S01]  /*0ac0*/  LOP3.LUT R22, R7.reuse, 0x8, RZ, 0xfc, !PT ;  /* 0x0000000807167812 */ /* 0x040fe200078efcff */
[----:B------:R-:W-:Y:S01]  /*0ad0*/  IMAD.HI.U32 R4, R8, R15, RZ ;  /* 0x0000000f08047227 */ /* 0x000fe200078e00ff */
[----:B------:R-:W-:Y:S02]  /*0ae0*/  LOP3.LUT R24, R7, 0x10, RZ, 0xfc, !PT ;  /* 0x0000001007187812 */ /* 0x000fe400078efcff */
[----:B------:R-:W-:Y:S01]  /*0af0*/  IABS R19, R22 ;  /* 0x0000001600137213 */ /* 0x000fe20000000000 */
[----:B------:R-:W-:Y:S01]  /*0b00*/  IMAD.HI.U32 R6, R6, R14, RZ ;  /* 0x0000000e06067227 */ /* 0x000fe200078e00ff */
[----:B------:R-:W-:-:S02]  /*0b10*/  IABS R21, R24 ;  /* 0x0000001800157213 */ /* 0x000fc40000000000 */
[C---:B------:R-:W-:Y:S01]  /*0b20*/  LOP3.LUT R27, R7.reuse, 0x20, RZ, 0xfc, !PT ;  /* 0x00000020071b7812 */ /* 0x040fe200078efcff */
[----:B------:R-:W-:Y:S01]  /*0b30*/  IMAD.MOV R18, RZ, RZ, -R4 ;  /* 0x000000ffff127224 */ /* 0x000fe200078e0a04 */
[C---:B------:R-:W-:Y:S01]  /*0b40*/  LOP3.LUT R28, R7.reuse, 0x28, RZ, 0xfc, !PT ;  /* 0x00000028071c7812 */ /* 0x040fe200078efcff */
[----:B------:R-:W-:Y:S01]  /*0b50*/  IMAD.MOV R4, RZ, RZ, -R6 ;  /* 0x000000ffff047224 */ /* 0x000fe200078e0a06 */
[----:B------:R-:W-:Y:S01]  /*0b60*/  LOP3.LUT R29, R7, 0x30, RZ, 0xfc, !PT ;  /* 0x00000030071d7812 */ /* 0x000fe200078efcff */
[----:B------:R-:W-:Y:S02]  /*0b70*/  VIADD R26, R5, 0x18 ;  /* 0x00000018051a7836 */ /* 0x000fe40000000000 */
[----:B------:R-:W-:Y:S02]  /*0b80*/  IMAD R6, R16, R18, R15 ;  /* 0x0000001210067224 */ /* 0x000fe400078e020f */
[----:B------:R-:W-:Y:S01]  /*0b90*/  IMAD R4, R17, R4, R14 ;  /* 0x0000000411047224 */ /* 0x000fe200078e020e */
[----:B------:R-:W-:Y:S01]  /*0ba0*/  IABS R23, R26 ;  /* 0x0000001a00177213 */ /* 0x000fe20000000000 */
[----:B------:R-:W-:Y:S01]  /*0bb0*/  IMAD.HI.U32 R9, R8, R19, RZ ;  /* 0x0000001308097227 */ /* 0x000fe200078e00ff */
[----:B------:R-:W-:-:S02]  /*0bc0*/  ISETP.GT.U32.AND P2, PT, R16, R6, PT ;  /* 0x000000061000720c */ /* 0x000fc40003f44070 */
[----:B------:R-:W-:Y:S01]  /*0bd0*/  ISETP.GT.U32.AND P0, PT, R17, R4, PT ;  /* 0x000000041100720c */ /* 0x000fe20003f04070 */
[----:B------:R-:W-:-:S04]  /*0be0*/  IMAD.HI.U32 R12, R8, R21, RZ ;  /* 0x00000015080c7227 */ /* 0x000fc800078e00ff */
[----:B------:R-:W-:-:S04]  /*0bf0*/  IMAD.HI.U32 R13, R8, R23, RZ ;  /* 0x00000017080d7227 */ /* 0x000fc800078e00ff */
[----:B------:R-:W-:Y:S02]  /*0c00*/  IMAD.MOV R9, RZ, RZ, -R9 ;  /* 0x000000ffff097224 */ /* 0x000fe400078e0a09 */
[----:B------:R-:W-:Y:S02]  /*0c10*/  IMAD.MOV R12, RZ, RZ, -R12 ;  /* 0x000000ffff0c7224 */ /* 0x000fe400078e0a0c */
[----:B------:R-:W-:Y:S02]  /*0c20*/  IMAD.MOV R13, RZ, RZ, -R13 ;  /* 0x000000ffff0d7224 */ /* 0x000fe400078e0a0d */
[C---:B------:R-:W-:Y:S01]  /*0c30*/  IMAD R9, R16.reuse, R9, R19 ;  /* 0x0000000910097224 */ /* 0x040fe200078e0213 */
[----:B------:R-:W-:Y:S01]  /*0c40*/  IABS R19, R27 ;  /* 0x0000001b00137213 */ /* 0x000fe20000000000 */
[----:B------:R-:W-:Y:S02]  /*0c50*/  VIADD R20, R5, 0x38 ;  /* 0x0000003805147836 */ /* 0x000fe40000000000 */
[C---:B------:R-:W-:Y:S01]  /*0c60*/  IMAD R12, R16.reuse, R12, R21 ;  /* 0x0000000c100c7224 */ /* 0x040fe200078e0215 */
[----:B------:R-:W-:Y:S01]  /*0c70*/  IABS R21, R28 ;  /* 0x0000001c00157213 */ /* 0x000fe20000000000 */
[----:B------:R-:W-:Y:S01]  /*0c80*/  IMAD R13, R16, R13, R23 ;  /* 0x0000000d100d7224 */ /* 0x000fe200078e0217 */
[----:B------:R-:W-:Y:S01]  /*0c90*/  IABS R23, R29 ;  /* 0x0000001d00177213 */ /* 0x000fe20000000000 */
[----:B------:R-:W-:Y:S01]  /*0ca0*/  @!P2 IMAD.IADD R6, R6, 0x1, -R16 ;  /* 0x000000010606a824 */ /* 0x000fe200078e0a10 */
[----:B------:R-:W-:Y:S01]  /*0cb0*/  IABS R25, R20 ;  /* 0x0000001400197213 */ /* 0x000fe20000000000 */
[----:B------:R-:W-:Y:S01]  /*0cc0*/  IMAD.HI.U32 R5, R8, R19, RZ ;  /* 0x0000001308057227 */ /* 0x000fe200078e00ff */
[----:B------:R-:W-:-:S02]  /*0cd0*/  ISETP.GT.U32.AND P4, PT, R16, R13, PT ;  /* 0x0000000d1000720c */ /* 0x000fc40003f84070 */
[----:B------:R-:W-:Y:S01]  /*0ce0*/  ISETP.GT.U32.AND P5, PT, R16, R6, PT ;  /* 0x000000061000720c */ /* 0x000fe20003fa4070 */
[----:B------:R-:W-:Y:S01]  /*0cf0*/  @!P0 IMAD.IADD R4, R4, 0x1, -R17 ;  /* 0x0000000104048824 */ /* 0x000fe200078e0a11 */
[----:B------:R-:W-:Y:S01]  /*0d00*/  ISETP.GT.U32.AND P6, PT, R16, R9, PT ;  /* 0x000000091000720c */ /* 0x000fe20003fc4070 */
[----:B------:R-:W-:Y:S01]  /*0d10*/  IMAD.HI.U32 R14, R8, R21, RZ ;  /* 0x00000015080e7227 */ /* 0x000fe200078e00ff */
[----:B------:R-:W-:Y:S02]  /*0d20*/  ISETP.GT.U32.AND P0, PT, R16, R12, PT ;  /* 0x0000000c1000720c */ /* 0x000fe40003f04070 */
[----:B------:R-:W-:Y:S01]  /*0d30*/  ISETP.GT.U32.AND P3, PT, R17, R4, PT ;  /* 0x000000041100720c */ /* 0x000fe20003f64070 */
[----:B------:R-:W-:-:S04]  /*0d40*/  IMAD.HI.U32 R15, R8, R23, RZ ;  /* 0x00000017080f7227 */ /* 0x000fc800078e00ff */
[----:B------:R-:W-:Y:S02]  /*0d50*/  IMAD.MOV R5, RZ, RZ, -R5 ;  /* 0x000000ffff057224 */ /* 0x000fe400078e0a05 */
[----:B------:R-:W-:-:S04]  /*0d60*/  IMAD.HI.U32 R8, R8, R25, RZ ;  /* 0x0000001908087227 */ /* 0x000fc800078e00ff */
[----:B------:R-:W-:Y:S02]  /*0d70*/  IMAD.MOV R14, RZ, RZ, -R14 ;  /* 0x000000ffff0e7224 */ /* 0x000fe400078e0a0e */
[----:B------:R-:W-:Y:S02]  /*0d80*/  IMAD.MOV R15, RZ, RZ, -R15 ;  /* 0x000000ffff0f7224 */ /* 0x000fe400078e0a0f */
[C---:B------:R-:W-:Y:S02]  /*0d90*/  IMAD R5, R16.reuse, R5, R19 ;  /* 0x0000000510057224 */ /* 0x040fe400078e0213 */
[----:B------:R-:W-:Y:S02]  /*0da0*/  IMAD.MOV R18, RZ, RZ, -R8 ;  /* 0x000000ffff127224 */ /* 0x000fe400078e0a08 */
[C---:B------:R-:W-:Y:S01]  /*0db0*/  IMAD R8, R16.reuse, R14, R21 ;  /* 0x0000000e10087224 */ /* 0x040fe200078e0215 */
[C---:B------:R-:W-:Y:S01]  /*0dc0*/  ISETP.GT.U32.AND P2, PT, R16.reuse, R5, PT ;  /* 0x000000051000720c */ /* 0x040fe20003f44070 */
[----:B------:R-:W-:-:S02]  /*0dd0*/  IMAD R14, R16, R15, R23 ;  /* 0x0000000f100e7224 */ /* 0x000fc400078e0217 */
[----:B------:R-:W-:Y:S02]  /*0de0*/  IMAD R15, R16, R18, R25 ;  /* 0x00000012100f7224 */ /* 0x000fe400078e0219 */
[--C-:B------:R-:W-:Y:S02]  /*0df0*/  @!P5 IMAD.IADD R6, R6, 0x1, -R16.reuse ;  /* 0x000000010606d824 */ /* 0x100fe400078e0a10 */
[----:B------:R-:W-:Y:S01]  /*0e00*/  @!P3 IMAD.IADD R4, R4, 0x1, -R17 ;  /* 0x000000010404b824 */ /* 0x000fe200078e0a11 */
[C---:B------:R-:W-:Y:S01]  /*0e10*/  ISETP.GT.U32.AND P5, PT, R16.reuse, R15, PT ;  /* 0x0000000f1000720c */ /* 0x040fe20003fa4070 */
[--C-:B------:R-:W-:Y:S01]  /*0e20*/  @!P4 IMAD.IADD R13, R13, 0x1, -R16.reuse ;  /* 0x000000010d0dc824 */ /* 0x100fe200078e0a10 */
[C---:B------:R-:W-:Y:S01]  /*0e30*/  ISETP.GT.U32.AND P3, PT, R16.reuse, R8, PT ;  /* 0x000000081000720c */ /* 0x040fe20003f64070 */
[--C-:B------:R-:W-:Y:S01]  /*0e40*/  @!P6 IMAD.IADD R9, R9, 0x1, -R16.reuse ;  /* 0x000000010909e824 */ /* 0x100fe200078e0a10 */
[----:B------:R-:W-:Y:S01]  /*0e50*/  ISETP.GT.U32.AND P4, PT, R16, R14, PT ;  /* 0x0000000e1000720c */ /* 0x000fe20003f84070 */
[--C-:B------:R-:W-:Y:S01]  /*0e60*/  @!P0 IMAD.IADD R12, R12, 0x1, -R16.reuse ;  /* 0x000000010c0c8824 */ /* 0x100fe200078e0a10 */
[C---:B------:R-:W-:Y:S01]  /*0e70*/  ISETP.GT.U32.AND P6, PT, R16.reuse, R13, PT ;  /* 0x0000000d1000720c */ /* 0x040fe20003fc4070 */
[----:B------:R-:W-:Y:S01]  /*0e80*/  @!P2 IMAD.IADD R5, R5, 0x1, -R16 ;  /* 0x000000010505a824 */ /* 0x000fe200078e0a10 */
[----:B------:R-:W-:-:S02]  /*0e90*/  ISETP.GT.U32.AND P0, PT, R16, R9, PT ;  /* 0x000000091000720c */ /* 0x000fc40003f04070 */
[----:B------:R-:W-:Y:S01]  /*0ea0*/  ISETP.GE.AND P2, PT, R7, RZ, PT ;  /* 0x000000ff0700720c */ /* 0x000fe20003f46270 */
[----:B0-----:R-:W-:Y:S02]  /*0eb0*/  IMAD R7, R37, R64, RZ ;  /* 0x0000004025077224 */ /* 0x001fe400078e02ff */
[--C-:B------:R-:W-:Y:S01]  /*0ec0*/  @!P5 IMAD.IADD R15, R15, 0x1, -R16.reuse ;  /* 0x000000010f0fd824 */ /* 0x100fe200078e0a10 */
[----:B------:R-:W-:Y:S01]  /*0ed0*/  ISETP.GT.U32.AND P5, PT, R16, R12, PT ;  /* 0x0000000c1000720c */ /* 0x000fe20003fa4070 */
[--C-:B------:R-:W-:Y:S01]  /*0ee0*/  @!P3 IMAD.IADD R8, R8, 0x1, -R16.reuse ;  /* 0x000000010808b824 */ /* 0x100fe200078e0a10 */
[----:B------:R-:W-:Y:S01]  /*0ef0*/  ISETP.GE.AND P3, PT, R26, RZ, PT ;  /* 0x000000ff1a00720c */ /* 0x000fe20003f66270 */
[--C-:B------:R-:W-:Y:S01]  /*0f00*/  @!P4 IMAD.IADD R14, R14, 0x1, -R16.reuse ;  /* 0x000000010e0ec824 */ /* 0x100fe200078e0a10 */
[----:B------:R-:W-:Y:S01]  /*0f10*/  ISETP.GE.AND P4, PT, R22, RZ, PT ;  /* 0x000000ff1600720c */ /* 0x000fe20003f86270 */
[--C-:B------:R-:W-:Y:S02]  /*0f20*/  @!P6 IMAD.IADD R13, R13, 0x1, -R16.reuse ;  /* 0x000000010d0de824 */ /* 0x100fe400078e0a10 */
[----:B------:R-:W-:Y:S01]  /*0f30*/  @!P0 IMAD.IADD R9, R9, 0x1, -R16 ;  /* 0x0000000109098824 */ /* 0x000fe200078e0a10 */
[C---:B------:R-:W-:Y:S01]  /*0f40*/  ISETP.GT.U32.AND P0, PT, R16.reuse, R5, PT ;  /* 0x000000051000720c */ /* 0x040fe20003f04070 */
[----:B------:R-:W-:Y:S01]  /*0f50*/  @!P2 IMAD.MOV R6, RZ, RZ, -R6 ;  /* 0x000000ffff06a224 */ /* 0x000fe200078e0a06 */
[----:B------:R-:W-:Y:S01]  /*0f60*/  ISETP.GT.U32.AND P2, PT, R16, R8, PT ;  /* 0x000000081000720c */ /* 0x000fe20003f44070 */
[----:B------:R-:W-:Y:S01]  /*0f70*/  IMAD R21, R64, 0x2, R7 ;  /* 0x0000000240157824 */ /* 0x000fe200078e0207 */
[----:B------:R-:W-:Y:S01]  /*0f80*/  ISETP.GT.U32.AND P6, PT, R16, R14, PT ;  /* 0x0000000e1000720c */ /* 0x000fe20003fc4070 */
[----:B------:R-:W-:Y:S01]  /*0f90*/  @!P5 IMAD.IADD R12, R12, 0x1, -R16 ;  /* 0x000000010c0cd824 */ /* 0x000fe200078e0a10 */
[----:B------:R-:W-:Y:S01]  /*0fa0*/  ISETP.GE.AND P5, PT, R24, RZ, PT ;  /* 0x000000ff1800720c */ /* 0x000fe20003fa6270 */
[----:B------:R-:W-:Y:S01]  /*0fb0*/  @!P3 IMAD.MOV R13, RZ, RZ, -R13 ;  /* 0x000000ffff0db224 */ /* 0x000fe200078e0a0d */
[----:B------:R-:W-:Y:S01]  /*0fc0*/  ISETP.GT.U32.AND P3, PT, R16, R15, PT ;  /* 0x0000000f1000720c */ /* 0x000fe20003f64070 */
[----:B------:R-:W-:Y:S01]  /*0fd0*/  @!P4 IMAD.MOV R9, RZ, RZ, -R9 ;  /* 0x000000ffff09c224 */ /* 0x000fe200078e0a09 */
[----:B------:R-:W-:Y:S01]  /*0fe0*/  ISETP.GE.AND P4, PT, R20, RZ, PT ;  /* 0x000000ff1400720c */ /* 0x000fe20003f86270 */
[----:B------:R-:W-:-:S02]  /*0ff0*/  IMAD R33, R64, 0x2, R21 ;  /* 0x0000000240217824 */ /* 0x000fc400078e0215 */
[--C-:B------:R-:W-:Y:S01]  /*1000*/  @!P0 IMAD.IADD R5, R5, 0x1, -R16.reuse ;  /* 0x0000000105058824 */ /* 0x100fe200078e0a10 */
[----:B------:R-:W-:Y:S01]  /*1010*/  ISETP.GE.AND P0, PT, R27, RZ, PT ;  /* 0x000000ff1b00720c */ /* 0x000fe20003f06270 */
[--C-:B------:R-:W-:Y:S01]  /*1020*/  @!P2 IMAD.IADD R8, R8, 0x1, -R16.reuse ;  /* 0x000000010808a824 */ /* 0x100fe200078e0a10 */
[----:B------:R-:W-:Y:S01]  /*1030*/  ISETP.GE.AND P2, PT, R28, RZ, PT ;  /* 0x000000ff1c00720c */ /* 0x000fe20003f46270 */
[----:B------:R-:W-:Y:S01]  /*1040*/  @!P6 IMAD.IADD R14, R14, 0x1, -R16 ;  /* 0x000000010e0ee824 */ /* 0x000fe200078e0a10 */
[----:B------:R-:W-:Y:S01]  /*1050*/  ISETP.GE.AND P6, PT, R29, RZ, PT ;  /* 0x000000ff1d00720c */ /* 0x000fe20003fc6270 */
[----:B------:R-:W-:Y:S01]  /*1060*/  @!P5 IMAD.MOV R12, RZ, RZ, -R12 ;  /* 0x000000ffff0cd224 */ /* 0x000fe200078e0a0c */
[----:B------:R-:W-:Y:S01]  /*1070*/  ISETP.GE.AND P5, PT, R36, RZ, PT ;  /* 0x000000ff2400720c */ /* 0x000fe20003fa6270 */
[----:B------:R-:W-:Y:S01]  /*1080*/  @!P3 IMAD.IADD R15, R15, 0x1, -R16 ;  /* 0x000000010f0fb824 */ /* 0x000fe200078e0a10 */
[----:B------:R-:W-:Y:S01]  /*1090*/  ISETP.NE.AND P3, PT, R10, RZ, PT ;  /* 0x000000ff0a00720c */ /* 0x000fe20003f65270 */
[----:B------:R-:W-:-:S02]  /*10a0*/  IMAD.MOV.U32 R16, RZ, RZ, R4 ;  /* 0x000000ffff107224 */ /* 0x000fc400078e0004 */
[----:B------:R-:W-:Y:S02]  /*10b0*/  @!P4 IMAD.MOV R15, RZ, RZ, -R15 ;  /* 0x000000ffff0fc224 */ /* 0x000fe400078e0a0f */
[----:B------:R-:W-:Y:S01]  /*10c0*/  @!P0 IMAD.MOV R5, RZ, RZ, -R5 ;  /* 0x000000ffff058224 */ /* 0x000fe200078e0a05 */
[----:B------:R-:W-:Y:S01]  /*10d0*/  ISETP.NE.AND P0, PT, R11, RZ, PT ;  /* 0x000000ff0b00720c */ /* 0x000fe20003f05270 */
[----:B------:R-:W-:Y:S01]  /*10e0*/  @!P2 IMAD.MOV R8, RZ, RZ, -R8 ;  /* 0x000000ffff08a224 */ /* 0x000fe200078e0a08 */
[----:B------:R-:W-:Y:S01]  /*10f0*/  LOP3.LUT P2, RZ, R0, 0xff, RZ, 0xc0, !PT ;  /* 0x000000ff00ff7812 */ /* 0x000fe2000784c0ff */
[----:B------:R-:W-:Y:S01]  /*1100*/  @!P6 IMAD.MOV R14, RZ, RZ, -R14 ;  /* 0x000000ffff0ee224 */ /* 0x000fe200078e0a0e */
[C---:B------:R-:W-:Y:S01]  /*1110*/  SEL R54, R57.reuse, R6, !P0 ;  /* 0x0000000639367207 */ /* 0x040fe20004000000 */
[----:B------:R-:W-:Y:S01]  /*1120*/  @!P5 IMAD.MOV R16, RZ, RZ, -R16 ;  /* 0x000000ffff10d224 */ /* 0x000fe200078e0a10 */
[C---:B------:R-:W-:Y:S01]  /*1130*/  SEL R52, R57.reuse, R13, !P0 ;  /* 0x0000000d39347207 */ /* 0x040fe20004000000 */
[----:B-1----:R-:W-:Y:S01]  /*1140*/  VIADD R4, R78, 0x1f ;  /* 0x0000001f4e047836 */ /* 0x002fe20000000000 */
[C---:B------:R-:W-:Y:S01]  /*1150*/  SEL R55, R57.reuse, R9, !P0 ;  /* 0x0000000939377207 */ /* 0x040fe20004000000 */
[----:B------:R-:W-:Y:S01]  /*1160*/  IMAD R43, R64, 0x2, R33 ;  /* 0x00000002402b7824 */ /* 0x000fe200078e0221 */
[----:B------:R-:W-:-:S02]  /*1170*/  SEL R58, R57, R12, !P0 ;  /* 0x0000000c393a7207 */ /* 0x000fc40004000000 */
[C---:B------:R-:W-:Y:S02]  /*1180*/  SEL R59, R57.reuse, R5, !P0 ;  /* 0x00000005393b7207 */ /* 0x040fe40004000000 */
[C---:B------:R-:W-:Y:S02]  /*1190*/  SEL R56, R57.reuse, R8, !P0 ;  /* 0x0000000839387207 */ /* 0x040fe40004000000 */
[C---:B------:R-:W-:Y:S02]  /*11a0*/  SEL R53, R57.reuse, R14, !P0 ;  /* 0x0000000e39357207 */ /* 0x040fe40004000000 */
[----:B------:R-:W-:Y:S02]  /*11b0*/  SEL R57, R57, R15, !P0 ;  /* 0x0000000f39397207 */ /* 0x000fe40004000000 */
[----:B------:R-:W-:Y:S01]  /*11c0*/  @!P3 LOP3.LUT R16, RZ, R10, RZ, 0x33, !PT ;  /* 0x0000000aff10b212 */ /* 0x000fe200078e33ff */
[----:B----4-:R-:W-:Y:S06]  /*11d0*/  @P1 BRA `(.L_x_5) ;  /* 0x0000000000181947 */ /* 0x010fec0003800000 */
[----:B------:R-:W-:Y:S01]  /*11e0*/  ELECT P0, URZ, PT ;  /* 0x0000000000ff782f */ /* 0x000fe20003800000 */
[----:B------:R-:W-:Y:S01]  /*11f0*/  IMAD.MOV.U32 R5, RZ, RZ, 0x1 ;  /* 0x00000001ff057424 */ /* 0x000fe200078e00ff */
[----:B------:R-:W-:Y:S01]  /*1200*/  UMOV UR4, 0x40 ;  /* 0x0000004000047882 */ /* 0x000fe20000000000 */
[----:B------:R-:W-:Y:S01]  /*1210*/  UVIRTCOUNT.DEALLOC.SMPOOL 0x80 ;  /* 0x000000800000784c */ /* 0x000fe20000000000 */
[----:B------:R-:W-:-:S09]  /*1220*/  ULEA UR4, UR6, UR4, 0x18 ;  /* 0x0000000406047291 */ /* 0x000fd2000f8ec0ff */
[----:B------:R0:W-:Y:S03]  /*1230*/  @P0 STS.U8 [UR4], R5 ;  /* 0x00000005ff000988 */ /* 0x0001e60008000004 */
.L_x_5:
[----:B------:R-:W-:Y:S01]  /*1240*/  STTM.x32 tmem[UR12], RZ ;  /* 0x000000ff000079ed */ /* 0x000fe200082c000c */
[----:B------:R-:W1:Y:S02]  /*1250*/  FENCE.VIEW.ASYNC.T ;  /* 0x00000000000073c6 */ /* 0x000e640000000200 */
[----:B-1----:R-:W-:Y:S01]  /*1260*/  VOTEU.ALL UP0, P2 ;  /* 0x0000000000ff7886 */ /* 0x002fe20001000000 */
[----:B0-----:R-:W-:Y:S01]  /*1270*/  IMAD R5, R16, UR8, RZ ;  /* 0x0000000810057c24 */ /* 0x001fe2000f8e02ff */
[----:B------:R-:W-:Y:S01]  /*1280*/  UMOV UR13, UR10 ;  /* 0x0000000a000d7c82 */ /* 0x000fe20008000000 */
[----:B------:R-:W-:Y:S01]  /*1290*/  VOTEU.ALL UP1, P2 ;  /* 0x0000000000ff7886 */ /* 0x000fe20001020000 */
[----:B------:R-:W-:Y:S01]  /*12a0*/  IMAD R11, R64, 0x2, R43 ;  /* 0x00000002400b7824 */ /* 0x000fe200078e022b */
[----:B------:R-:W-:-:S04]  /*12b0*/  @!UP0 UIADD3 UR8, UPT, UPT, -UR5, 0x100000, URZ ;  /* 0x0010000005088890 */ /* 0x000fc8000fffe1ff */
[----:B------:R-:W-:Y:S02]  /*12c0*/  @!UP0 USHF.L.U32 UR9, UR8, 0xb, URZ ;  /* 0x0000000b08098899 */ /* 0x000fe400080006ff */
[----:B------:R-:W-:Y:S01]  /*12d0*/  @!UP0 USHF.L.U32 UR8, UR8, 0x1, URZ ;  /* 0x0000000108088899 */ /* 0x000fe200080006ff */
[----:B------:R-:W-:Y:S01]  /*12e0*/  BAR.SYNC.DEFER_BLOCKING 0x0 ;  /* 0x0000000000007b1d */ /* 0x000fe20000010000 */
[----:B------:R-:W-:Y:S01]  /*12f0*/  ISETP.GT.AND P0, PT, R4, 0x1f, PT ;  /* 0x0000001f0400780c */ /* 0x000fe20003f04270 */
[C---:B------:R-:W-:Y:S01]  /*1300*/  IMAD R25, R64.reuse, 0x2, R11 ;  /* 0x0000000240197824 */ /* 0x040fe200078e020b */
[----:B------:R-:W-:Y:S02]  /*1310*/  IADD3 R48, P4, PT, R5, UR20, RZ ;  /* 0x0000001405307c10 */ /* 0x000fe4000ff9e0ff */
[----:B------:R-:W-:Y:S01]  /*1320*/  ISETP.LT.AND P3, PT, R37, R78, P0 ;  /* 0x0000004e2500720c */ /* 0x000fe20000761270 */
[C---:B------:R-:W-:Y:S01]  /*1330*/  IMAD R35, R64.reuse, 0x2, R25 ;  /* 0x0000000240237824 */ /* 0x040fe200078e0219 */
[----:B------:R-:W-:Y:S01]  /*1340*/  LEA.HI.X.SX32 R60, R5, UR21, 0x1, P4 ;  /* 0x00000015053c7c11 */ /* 0x000fe2000a0f0eff */
[----:B------:R-:W0:Y:S01]  /*1350*/  LDCU UR4, c[0x0][0x3b0] ;  /* 0x00007600ff0477ac */ /* 0x000e220008000800 */
[----:B------:R-:W-:Y:S01]  /*1360*/  IADD3 R6, P4, PT, R7, R48, RZ ;  /* 0x0000003007067210 */ /* 0x000fe20007f9e0ff */
[C---:B------:R-:W-:Y:S01]  /*1370*/  IMAD R45, R64.reuse, 0x2, R35 ;  /* 0x00000002402d7824 */ /* 0x040fe200078e0223 */
[----:B------:R-:W1:Y:S02]  /*1380*/  FENCE.VIEW.ASYNC.S ;  /* 0x00000000000073c6 */ /* 0x000e640000000000 */
[----:B-1----:R1:W2:Y:S01]  /*1390*/  @!UP1 SYNCS.EXCH.64 URZ, [UR13], UR8 ;  /* 0x000000080dff95b2 */ /* 0x0022a20008000100 */
[----:B------:R-:W-:Y:S01]  /*13a0*/  LOP3.LUT R5, R37, 0x8, RZ, 0xfc, !PT ;  /* 0x0000000825057812 */ /* 0x000fe200078efcff */
[----:B------:R-:W-:Y:S01]  /*13b0*/  IMAD R15, R64, 0x2, R45 ;  /* 0x00000002400f7824 */ /* 0x000fe200078e022d */
[----:B------:R-:W-:Y:S01]  /*13c0*/  LEA.HI.X.SX32 R7, R7, R60, 0x1, P4 ;  /* 0x0000003c07077211 */ /* 0x000fe200020f0eff */
[----:B--2---:R-:W-:Y:S01]  /*13d0*/  BAR.SYNC.DEFER_BLOCKING 0x0 ;  /* 0x0000000000007b1d */ /* 0x004fe20000010000 */
[----:B------:R-:W-:-:S02]  /*13e0*/  LOP3.LUT R8, R37, 0x10, RZ, 0xfc, !PT ;  /* 0x0000001025087812 */ /* 0x000fc400078efcff */
[-C--:B------:R-:W-:Y:S01]  /*13f0*/  ISETP.LT.AND P4, PT, R5, R78.reuse, P0 ;  /* 0x0000004e0500720c */ /* 0x080fe20000781270 */
[----:B------:R-:W-:Y:S01]  /*1400*/  IMAD R27, R64, 0x2, R15 ;  /* 0x00000002401b7824 */ /* 0x000fe200078e020f */
[----:B------:R-:W-:Y:S02]  /*1410*/  ISETP.LT.AND P5, PT, R8, R78, P0 ;  /* 0x0000004e0800720c */ /* 0x000fe400007a1270 */
[----:B------:R-:W-:Y:S01]  /*1420*/  IADD3 R12, P6, PT, R15, R48, RZ ;  /* 0x000000300f0c7210 */ /* 0x000fe20007fde0ff */
[C---:B------:R-:W-:Y:S01]  /*1430*/  IMAD R39, R64.reuse, 0x2, R27 ;  /* 0x0000000240277824 */ /* 0x040fe200078e021b */
[----:B------:R-:W-:Y:S02]  /*1440*/  PRMT R88, RZ, 0x7610, R88 ;  /* 0x00007610ff587816 */ /* 0x000fe40000000058 */
[C---:B------:R-:W-:Y:S01]  /*1450*/  LOP3.LUT R9, R37.reuse, 0x18, RZ, 0xfc, !PT ;  /* 0x0000001825097812 */ /* 0x040fe200078efcff */
[----:B------:R-:W-:Y:S01]  /*1460*/  IMAD R47, R64, 0x2, R39 ;  /* 0x00000002402f7824 */ /* 0x000fe200078e0227 */
[----:B------:R-:W-:-:S02]  /*1470*/  LOP3.LUT R13, R37, 0x2, RZ, 0xfc, !PT ;  /* 0x00000002250d7812 */ /* 0x000fc400078efcff */
[----:B------:R-:W-:Y:S01]  /*1480*/  LEA.HI.X.SX32 R15, R15, R60, 0x1, P6 ;  /* 0x0000003c0f0f7211 */ /* 0x000fe200030f0eff */
[----:B------:R-:W2:Y:S01]  /*1490*/  @P3 LDG.E.U8 R86, desc[UR16][R6.64] ;  /* 0x0000001006563981 */ /* 0x000ea2000c1e1100 */
[C---:B------:R-:W-:Y:S01]  /*14a0*/  IADD3 R10, P3, PT, R11.reuse, R48, RZ ;  /* 0x000000300b0a7210 */ /* 0x040fe20007f7e0ff */
[----:B------:R-:W-:Y:S01]  /*14b0*/  IMAD R29, R64, 0x2, R47 ;  /* 0x00000002401d7824 */ /* 0x000fe200078e022f */
[----:B------:R-:W-:Y:S02]  /*14c0*/  PRMT R90, RZ, 0x7610, R90 ;  /* 0x00007610ff5a7816 */ /* 0x000fe4000000005a */
[----:B------:R-:W-:Y:S02]  /*14d0*/  LEA.HI.X.SX32 R11, R11, R60, 0x1, P3 ;  /* 0x0000003c0b0b7211 */ /* 0x000fe400018f0eff */
[-C--:B------:R-:W-:Y:S01]  /*14e0*/  ISETP.LT.AND P3, PT, R9, R78.reuse, P0 ;  /* 0x0000004e0900720c */ /* 0x080fe20000761270 */
[----:B------:R-:W-:Y:S02]  /*14f0*/  @P5 IMAD.MOV.U32 R22, RZ, RZ, R12 ;  /* 0x000000ffff165224 */ /* 0x000fe400078e000c */
[----:B------:R-:W3:Y:S01]  /*1500*/  @P4 LDG.E.U8 R88, desc[UR16][R10.64] ;  /* 0x000000100a584981 */ /* 0x000ee2000c1e1100 */
[----:B------:R-:W-:Y:S01]  /*1510*/  ISETP.LT.AND P4, PT, R13, R78, P0 ;  /* 0x0000004e0d00720c */ /* 0x000fe20000781270 */
[----:B------:R-:W-:Y:S01]  /*1520*/  @P5 IMAD.MOV.U32 R23, RZ, RZ, R15 ;  /* 0x000000ffff175224 */ /* 0x000fe200078e000f */
[----:B------:R-:W-:-:S02]  /*1530*/  IADD3 R14, P6, PT, R29, R48, RZ ;  /* 0x000000301d0e7210 */ /* 0x000fc40007fde0ff */
[----:B------:R-:W-:Y:S02]  /*1540*/  LOP3.LUT R17, R37, 0xa, RZ, 0xfc, !PT ;  /* 0x0000000a25117812 */ /* 0x000fe400078efcff */
[----:B------:R-:W4:Y:S01]  /*1550*/  @P5 LDG.E.U8 R90, desc[UR16][R22.64] ;  /* 0x00000010165a5981 */ /* 0x000f22000c1e1100 */
[----:B------:R-:W-:Y:S02]  /*1560*/  IADD3 R16, P5, PT, R21, R48, RZ ;  /* 0x0000003015107210 */ /* 0x000fe40007fbe0ff */
[----:B------:R-:W-:Y:S01]  /*1570*/  PRMT R92, RZ, 0x7610, R92 ;  /* 0x00007610ff5c7816 */ /* 0x000fe2000000005c */
[----:B------:R-:W-:Y:S01]  /*1580*/  @P3 IMAD.MOV.U32 R18, RZ, RZ, R14 ;  /* 0x000000ffff123224 */ /* 0x000fe200078e000e */
[-C--:B------:R-:W-:Y:S02]  /*1590*/  LEA.HI.X.SX32 R19, R29, R60.reuse, 0x1, P6 ;  /* 0x0000003c1d137211 */ /* 0x080fe400030f0eff */
[----:B------:R-:W-:Y:S01]  /*15a0*/  LEA.HI.X.SX32 R21, R21, R60, 0x1, P5 ;  /* 0x0000003c15157211 */ /* 0x000fe200028f0eff */
[----:B------:R-:W-:Y:S01]  /*15b0*/  @P4 IMAD.MOV.U32 R20, RZ, RZ, R16 ;  /* 0x000000ffff144224 */ /* 0x000fe200078e0010 */
[----:B------:R-:W-:Y:S01]  /*15c0*/  PRMT R83, RZ, 0x7610, R83 ;  /* 0x00007610ff537816 */ /* 0x000fe20000000053 */
[----:B------:R5:W4:Y:S01]  /*15d0*/  @P3 LDG.E.U8 R92, desc[UR16][R18.64] ;  /* 0x00000010125c3981 */ /* 0x000b22000c1e1100 */
[----:B------:R-:W-:-:S04]  /*15e0*/  ISETP.LT.AND P5, PT, R17, R78, P0 ;  /* 0x0000004e1100720c */ /* 0x000fc800007a1270 */
[----:B------:R0:W4:Y:S01]  /*15f0*/  @P4 LDG.E.U8 R83, desc[UR16][R20.64] ;  /* 0x0000001014534981 */ /* 0x000122000c1e1100 */
[----:B-----5:R-:W-:-:S04]  /*1600*/  IADD3 R18, P3, PT, R25, R48, RZ ;  /* 0x0000003019127210 */ /* 0x020fc80007f7e0ff */
[----:B------:R-:W-:Y:S02]  /*1610*/  LEA.HI.X.SX32 R23, R25, R60, 0x1, P3 ;  /* 0x0000003c19177211 */ /* 0x000fe400018f0eff */
[----:B0-----:R-:W-:Y:S02]  /*1620*/  LOP3.LUT R20, R37, 0x12, RZ, 0xfc, !PT ;  /* 0x0000001225147812 */ /* 0x001fe400078efcff */
[----:B------:R-:W-:Y:S01]  /*1630*/  @P5 IMAD.MOV.U32 R30, RZ, RZ, R18 ;  /* 0x000000ffff1e5224 */ /* 0x000fe200078e0012 */
[----:B------:R-:W-:Y:S02]  /*1640*/  PRMT R77, RZ, 0x7610, R77 ;  /* 0x00007610ff4d7816 */ /* 0x000fe4000000004d */
[----:B------:R-:W-:Y:S01]  /*1650*/  ISETP.LT.AND P4, PT, R20, R78, P0 ;  /* 0x0000004e1400720c */ /* 0x000fe20000781270 */
[----:B------:R-:W-:Y:S01]  /*1660*/  @P5 IMAD.MOV.U32 R31, RZ, RZ, R23 ;  /* 0x000000ffff1f5224 */ /* 0x000fe200078e0017 */
[----:B------:R-:W-:Y:S01]  /*1670*/  IADD3 R24, P6, PT, R27, R48, RZ ;  /* 0x000000301b187210 */ /* 0x000fe20007fde0ff */
[----:B------:R-:W-:Y:S01]  /*1680*/  IMAD R41, R64, 0x2, R29 ;  /* 0x0000000240297824 */ /* 0x000fe200078e021d */
[----:B------:R-:W-:-:S02]  /*1690*/  PRMT R79, RZ, 0x7610, R79 ;  /* 0x00007610ff4f7816 */ /* 0x000fc4000000004f */
[----:B------:R0:W5:Y:S01]  /*16a0*/  @P5 LDG.E.U8 R77, desc[UR16][R30.64] ;  /* 0x000000101e4d5981 */ /* 0x000162000c1e1100 */
[----:B------:R-:W-:Y:S02]  /*16b0*/  LEA.HI.X.SX32 R25, R27, R60, 0x1, P6 ;  /* 0x0000003c1b197211 */ /* 0x000fe400030f0eff */
[-C--:B------:R-:W-:Y:S02]  /*16c0*/  IADD3 R26, P5, PT, R41, R48.reuse, RZ ;  /* 0x00000030291a7210 */ /* 0x080fe40007fbe0ff */
[----:B------:R-:W-:Y:S02]  /*16d0*/  IADD3 R32, P6, PT, R33, R48, RZ ;  /* 0x0000003021207210 */ /* 0x000fe40007fde0ff */
[----:B------:R-:W-:Y:S01]  /*16e0*/  LEA.HI.X.SX32 R27, R41, R60, 0x1, P5 ;  /* 0x0000003c291b7211 */ /* 0x000fe200028f0eff */
[----:B------:R-:W5:Y:S01]  /*16f0*/  @P4 LDG.E.U8 R79, desc[UR16][R24.64] ;  /* 0x00000010184f4981 */ /* 0x000f62000c1e1100 */
[----:B------:R-:W-:Y:S01]  /*1700*/  IMAD R41, R64, 0x2, R41 ;  /* 0x0000000240297824 */ /* 0x000fe200078e0229 */
[----:B------:R-:W-:-:S02]  /*1710*/  IADD3 R34, P4, PT, R35, R48, RZ ;  /* 0x0000003023227210 */ /* 0x000fc40007f9e0ff */
[----:B------:R-:W-:Y:S02]  /*1720*/  IADD3 R38, P5, PT, R39, R48, RZ ;  /* 0x0000003027267210 */ /* 0x000fe40007fbe0ff */
[----:B------:R-:W-:Y:S01]  /*1730*/  LEA.HI.X.SX32 R33, R33, R60, 0x1, P6 ;  /* 0x0000003c21217211 */ /* 0x000fe200030f0eff */
[----:B------:R-:W-:Y:S01]  /*1740*/  IMAD R49, R64, 0x2, R41 ;  /* 0x0000000240317824 */ /* 0x000fe200078e0229 */
[----:B------:R-:W-:Y:S02]  /*1750*/  IADD3 R40, P6, PT, R41, R48, RZ ;  /* 0x0000003029287210 */ /* 0x000fe40007fde0ff */
[----:B------:R-:W-:Y:S02]  /*1760*/  LEA.HI.X.SX32 R35, R35, R60, 0x1, P4 ;  /* 0x0000003c23237211 */ /* 0x000fe400020f0eff */
[----:B------:R-:W-:Y:S02]  /*1770*/  LOP3.LUT R28, R0, 0x1f, RZ, 0xc0, !PT ;  /* 0x0000001f001c7812 */ /* 0x000fe400078ec0ff */
[----:B------:R-:W-:-:S02]  /*1780*/  IADD3 R42, P4, PT, R43, R48, RZ ;  /* 0x000000302b2a7210 */ /* 0x000fc40007f9e0ff */
[----:B------:R-:W-:Y:S02]  /*1790*/  LEA.HI.X.SX32 R39, R39, R60, 0x1, P5 ;  /* 0x0000003c27277211 */ /* 0x000fe400028f0eff */
[----:B------:R-:W-:Y:S02]  /*17a0*/  IADD3 R44, P5, PT, R45, R48, RZ ;  /* 0x000000302d2c7210 */ /* 0x000fe40007fbe0ff */
[----:B0-----:R-:W-:Y:S02]  /*17b0*/  LOP3.LUT R30, R37, 0xc, RZ, 0xfc, !PT ;  /* 0x0000000c251e7812 */ /* 0x001fe400078efcff */
[----:B------:R-:W-:Y:S01]  /*17c0*/  LEA.HI.X.SX32 R41, R41, R60, 0x1, P6 ;  /* 0x0000003c29297211 */ /* 0x000fe200030f0eff */
[----:B------:R-:W-:Y:S01]  /*17d0*/  IMAD R50, R28, R65, RZ ;  /* 0x000000411c327224 */ /* 0x000fe200078e02ff */
[----:B------:R-:W-:Y:S02]  /*17e0*/  IADD3 R46, P6, PT, R47, R48, RZ ;  /* 0x000000302f2e7210 */ /* 0x000fe40007fde0ff */
[----:B------:R-:W-:-:S02]  /*17f0*/  LEA.HI.X.SX32 R43, R43, R60, 0x1, P4 ;  /* 0x0000003c2b2b7211 */ /* 0x000fc400020f0eff */
[----:B------:R-:W-:Y:S02]  /*1800*/  IADD3 R48, P4, PT, R49, R48, RZ ;  /* 0x0000003031307210 */ /* 0x000fe40007f9e0ff */
[----:B------:R-:W-:Y:S02]  /*1810*/  LEA.HI.X.SX32 R45, R45, R60, 0x1, P5 ;  /* 0x0000003c2d2d7211 */ /* 0x000fe400028f0eff */
[----:B------:R-:W-:Y:S02]  /*1820*/  LOP3.LUT R31, R37, 0x14, RZ, 0xfc, !PT ;  /* 0x00000014251f7812 */ /* 0x000fe400078efcff */
[----:B------:R-:W-:Y:S02]  /*1830*/  ISETP.LT.AND P5, PT, R30, R78, P0 ;  /* 0x0000004e1e00720c */ /* 0x000fe400007a1270 */
[-C--:B------:R-:W-:Y:S02]  /*1840*/  LEA.HI.X.SX32 R47, R47, R60.reuse, 0x1, P6 ;  /* 0x0000003c2f2f7211 */ /* 0x080fe400030f0eff */
[----:B------:R-:W-:Y:S01]  /*1850*/  LEA.HI.X.SX32 R49, R49, R60, 0x1, P4 ;  /* 0x0000003c31317211 */ /* 0x000fe200020f0eff */
[----:B------:R-:W-:Y:S01]  /*1860*/  IMAD R60, R54, UR4, RZ ;  /* 0x00000004363c7c24 */ /* 0x000fe2000f8e02ff */
[----:B------:R-:W-:-:S02]  /*1870*/  ISETP.LT.AND P6, PT, R31, R78, P0 ;  /* 0x0000004e1f00720c */ /* 0x000fc400007c1270 */
[----:B------:R-:W-:Y:S02]  /*1880*/  IADD3 R72, P4, PT, R50, UR22, RZ ;  /* 0x0000001632487c10 */ /* 0x000fe4000ff9e0ff */
[----:B------:R-:W-:Y:S01]  /*1890*/  LOP3.LUT R22, R37, 0x1a, RZ, 0xfc, !PT ;  /* 0x0000001a25167812 */ /* 0x000fe200078efcff */
[----:B------:R-:W-:Y:S01]  /*18a0*/  IMAD R63, R52, UR4, RZ ;  /* 0x00000004343f7c24 */ /* 0x000fe2000f8e02ff */
[----:B------:R-:W-:Y:S01]  /*18b0*/  PRMT R82, RZ, 0x7610, R82 ;  /* 0x00007610ff527816 */ /* 0x000fe20000000052 */
[----:B------:R-:W-:Y:S01]  /*18c0*/  IMAD R55, R55, UR4, RZ ;  /* 0x0000000437377c24 */ /* 0x000fe2000f8e02ff */
[----:B------:R-:W-:Y:S01]  /*18d0*/  LEA.HI.X.SX32 R74, R50, UR23, 0x1, P4 ;  /* 0x00000017324a7c11 */ /* 0x000fe2000a0f0eff */
[----:B------:R-:W-:Y:S01]  /*18e0*/  IMAD R61, R58, UR4, RZ ;  /* 0x000000043a3d7c24 */ /* 0x000fe2000f8e02ff */
[----:B------:R-:W-:Y:S02]  /*18f0*/  IADD3 R52, P4, PT, R60, R72, RZ ;  /* 0x000000483c347210 */ /* 0x000fe40007f9e0ff */
[----:B------:R-:W-:Y:S01]  /*1900*/  ISETP.LT.AND P3, PT, R22, R78, P0 ;  /* 0x0000004e1600720c */ /* 0x000fe20000761270 */
[----:B------:R-:W-:Y:S01]  /*1910*/  IMAD R69, R53, UR4, RZ ;  /* 0x0000000435457c24 */ /* 0x000fe2000f8e02ff */
[----:B------:R-:W-:Y:S01]  /*1920*/  PRMT R84, RZ, 0x7610, R84 ;  /* 0x00007610ff547816 */ /* 0x000fe20000000054 */
[----:B------:R-:W5:Y:S01]  /*1930*/  @P5 LDG.E.U8 R82, desc[UR16][R34.64] ;  /* 0x0000001022525981 */ /* 0x000f62000c1e1100 */
[----:B------:R-:W-:Y:S01]  /*1940*/  IMAD R68, R56, UR4, RZ ;  /* 0x0000000438447c24 */ /* 0x000fe2000f8e02ff */
[----:B------:R-:W-:Y:S01]  /*1950*/  LEA.HI.X.SX32 R53, R60, R74, 0x1, P4 ;  /* 0x0000004a3c357211 */ /* 0x000fe200020f0eff */
[----:B------:R-:W-:Y:S01]  /*1960*/  IMAD R67, R59, UR4, RZ ;  /* 0x000000043b437c24 */ /* 0x000fe2000f8e02ff */
[-C--:B------:R-:W-:Y:S01]  /*1970*/  IADD3 R54, P5, PT, R55, R72.reuse, RZ ;  /* 0x0000004837367210 */ /* 0x080fe20007fbe0ff */
[----:B------:R-:W5:Y:S01]  /*1980*/  @P6 LDG.E.U8 R84, desc[UR16][R38.64] ;  /* 0x0000001026546981 */ /* 0x000f62000c1e1100 */
[----:B------:R-:W-:Y:S01]  /*1990*/  IADD3 R56, P4, PT, R61, R72, RZ ;  /* 0x000000483d387210 */ /* 0x000fe20007f9e0ff */
[----:B------:R-:W-:Y:S01]  /*19a0*/  IMAD R70, R57, UR4, RZ ;  /* 0x0000000439467c24 */ /* 0x000fe2000f8e02ff */
[----:B------:R-:W-:-:S02]  /*19b0*/  PRMT R81, RZ, 0x7610, R81 ;  /* 0x00007610ff517816 */ /* 0x000fc40000000051 */
[----:B------:R-:W-:Y:S02]  /*19c0*/  IADD3 R58, P6, PT, R63, R72, RZ ;  /* 0x000000483f3a7210 */ /* 0x000fe40007fde0ff */
[-C--:B------:R-:W-:Y:S02]  /*19d0*/  LEA.HI.X.SX32 R55, R55, R74.reuse, 0x1, P5 ;  /* 0x0000004a37377211 */ /* 0x080fe400028f0eff */
[----:B------:R-:W-:Y:S01]  /*19e0*/  LEA.HI.X.SX32 R57, R61, R74, 0x1, P4 ;  /* 0x0000004a3d397211 */ /* 0x000fe200020f0eff */
[----:B------:R-:W5:Y:S01]  /*19f0*/  @P3 LDG.E.U8 R81, desc[UR16][R26.64] ;  /* 0x000000101a513981 */ /* 0x000f62000c1e1100 */
[-C--:B------:R-:W-:Y:S02]  /*1a00*/  IADD3 R60, P5, PT, R67, R72.reuse, RZ ;  /* 0x00000048433c7210 */ /* 0x080fe40007fbe0ff */
[----:B------:R-:W-:Y:S02]  /*1a10*/  IADD3 R62, P4, PT, R68, R72, RZ ;  /* 0x00000048443e7210 */ /* 0x000fe40007f9e0ff */
[----:B------:R-:W-:-:S02]  /*1a20*/  LOP3.LUT R29, R37, 0x4, RZ, 0xfc, !PT ;  /* 0x00000004251d7812 */ /* 0x000fc400078efcff */
[C---:B------:R-:W-:Y:S02]  /*1a30*/  LOP3.LUT R50, R37.reuse, 0x1c, RZ, 0xfc, !PT ;  /* 0x0000001c25327812 */ /* 0x040fe400078efcff */
[----:B------:R-:W-:Y:S02]  /*1a40*/  LOP3.LUT R51, R37, 0x6, RZ, 0xfc, !PT ;  /* 0x0000000625337812 */ /* 0x000fe400078efcff */
[-C--:B------:R-:W-:Y:S02]  /*1a50*/  LEA.HI.X.SX32 R59, R63, R74.reuse, 0x1, P6 ;  /* 0x0000004a3f3b7211 */ /* 0x080fe400030f0eff */
[-C--:B------:R-:W-:Y:S02]  /*1a60*/  LEA.HI.X.SX32 R61, R67, R74.reuse, 0x1, P5 ;  /* 0x0000004a433d7211 */ /* 0x080fe400028f0eff */
[----:B------:R-:W-:Y:S02]  /*1a70*/  LEA.HI.X.SX32 R63, R68, R74, 0x1, P4 ;  /* 0x0000004a443f7211 */ /* 0x000fe400020f0eff */
[----:B------:R-:W-:-:S02]  /*1a80*/  ISETP.LT.AND P3, PT, R29, R78, P0 ;  /* 0x0000004e1d00720c */ /* 0x000fc40000761270 */
[----:B------:R-:W-:Y:S02]  /*1a90*/  IADD3 R66, P6, PT, R69, R72, RZ ;  /* 0x0000004845427210 */ /* 0x000fe40007fde0ff */
[-C--:B------:R-:W-:Y:S02]  /*1aa0*/  ISETP.LT.AND P5, PT, R50, R78.reuse, P0 ;  /* 0x0000004e3200720c */ /* 0x080fe400007a1270 */
[----:B------:R-:W-:Y:S02]  /*1ab0*/  ISETP.LT.AND P4, PT, R51, R78, P0 ;  /* 0x0000004e3300720c */ /* 0x000fe40000781270 */
[----:B------:R-:W-:Y:S02]  /*1ac0*/  LEA.HI.X.SX32 R67, R69, R74, 0x1, P6 ;  /* 0x0000004a45437211 */ /* 0x000fe400030f0eff */
[----:B------:R-:W-:Y:S02]  /*1ad0*/  IADD3 R68, P6, PT, R70, R72, RZ ;  /* 0x0000004846447210 */ /* 0x000fe40007fde0ff */
[----:B------:R-:W-:-:S02]  /*1ae0*/  PRMT R80, RZ, 0x7610, R80 ;  /* 0x00007610ff507816 */ /* 0x000fc40000000050 */
[----:B------:R-:W-:Y:S02]  /*1af0*/  PRMT R96, RZ, 0x7610, R96 ;  /* 0x00007610ff607816 */ /* 0x000fe40000000060 */
[----:B------:R-:W-:Y:S02]  /*1b00*/  PRMT R85, RZ, 0x7610, R85 ;  /* 0x00007610ff557816 */ /* 0x000fe40000000055 */
[----:B------:R-:W-:Y:S01]  /*1b10*/  LEA.HI.X.SX32 R69, R70, R74, 0x1, P6 ;  /* 0x0000004a46457211 */ /* 0x000fe200030f0eff */
[----:B------:R-:W5:Y:S01]  /*1b20*/  @P3 LDG.E.U8 R80, desc[UR16][R32.64] ;  /* 0x0000001020503981 */ /* 0x000f62000c1e1100 */
[C---:B------:R-:W-:Y:S02]  /*1b30*/  LOP3.LUT R70, R37.reuse, 0xe, RZ, 0xfc, !PT ;  /* 0x0000000e25467812 */ /* 0x040fe400078efcff */
[C---:B------:R-:W-:Y:S01]  /*1b40*/  LOP3.LUT R71, R37.reuse, 0x16, RZ, 0xfc, !PT ;  /* 0x0000001625477812 */ /* 0x040fe200078efcff */
[----:B------:R-:W5:Y:S01]  /*1b50*/  @P5 LDG.E.U8 R96, desc[UR16][R40.64] ;  /* 0x0000001028605981 */ /* 0x000f62000c1e1100 */
[----:B------:R-:W-:-:S02]  /*1b60*/  LOP3.LUT R72, R37, 0x1e, RZ, 0xfc, !PT ;  /* 0x0000001e25487812 */ /* 0x000fc400078efcff */
[-C--:B------:R-:W-:Y:S01]  /*1b70*/  ISETP.LT.AND P3, PT, R28, R78.reuse, P0 ;  /* 0x0000004e1c00720c */ /* 0x080fe20000761270 */
[----:B------:R-:W5:Y:S01]  /*1b80*/  @P4 LDG.E.U8 R85, desc[UR16][R42.64] ;  /* 0x000000102a554981 */ /* 0x000f62000c1e1100 */
[-C--:B------:R-:W-:Y:S02]  /*1b90*/  ISETP.LT.AND P4, PT, R70, R78.reuse, P0 ;  /* 0x0000004e4600720c */ /* 0x080fe40000781270 */
[-C--:B------:R-:W-:Y:S02]  /*1ba0*/  ISETP.LT.AND P5, PT, R71, R78.reuse, P0 ;  /* 0x0000004e4700720c */ /* 0x080fe400007a1270 */
[----:B------:R-:W-:Y:S02]  /*1bb0*/  ISETP.LT.AND P0, PT, R72, R78, P0 ;  /* 0x0000004e4800720c */ /* 0x000fe40000701270 */
[----:B------:R-:W-:Y:S02]  /*1bc0*/  PRMT R87, RZ, 0x7610, R87 ;  /* 0x00007610ff577816 */ /* 0x000fe40000000057 */
[----:B------:R-:W-:-:S02]  /*1bd0*/  PRMT R89, RZ, 0x7610, R89 ;  /* 0x00007610ff597816 */ /* 0x000fc40000000059 */
[----:B------:R-:W-:Y:S02]  /*1be0*/  PRMT R91, RZ, 0x7610, R91 ;  /* 0x00007610ff5b7816 */ /* 0x000fe4000000005b */
[----:B------:R-:W-:Y:S01]  /*1bf0*/  PRMT R94, RZ, 0x7610, R94 ;  /* 0x00007610ff5e7816 */ /* 0x000fe2000000005e */
[----:B------:R-:W5:Y:S01]  /*1c00*/  @P4 LDG.E.U8 R87, desc[UR16][R44.64] ;  /* 0x000000102c574981 */ /* 0x000f62000c1e1100 */
[----:B------:R-:W-:Y:S02]  /*1c10*/  PRMT R98, RZ, 0x7610, R98 ;  /* 0x00007610ff627816 */ /* 0x000fe40000000062 */
[----:B------:R-:W-:Y:S01]  /*1c20*/  PRMT R100, RZ, 0x7610, R100 ;  /* 0x00007610ff647816 */ /* 0x000fe20000000064 */
[----:B------:R-:W5:Y:S01]  /*1c30*/  @P5 LDG.E.U8 R89, desc[UR16][R46.64] ;  /* 0x000000102e595981 */ /* 0x000f62000c1e1100 */
[----:B------:R-:W-:Y:S02]  /*1c40*/  PRMT R102, RZ, 0x7610, R102 ;  /* 0x00007610ff667816 */ /* 0x000fe40000000066 */
[----:B------:R-:W-:Y:S01]  /*1c50*/  PRMT R104, RZ, 0x7610, R104 ;  /* 0x00007610ff687816 */ /* 0x000fe20000000068 */
[----:B------:R-:W5:Y:S01]  /*1c60*/  @P0 LDG.E.U8 R91, desc[UR16][R48.64] ;  /* 0x00000010305b0981 */ /* 0x000f62000c1e1100 */
[----:B------:R-:W-:-:S02]  /*1c70*/  PRMT R106, RZ, 0x7610, R106 ;  /* 0x00007610ff6a7816 */ /* 0x000fc4000000006a */
[----:B------:R-:W-:Y:S01]  /*1c80*/  PRMT R108, RZ, 0x7610, R108 ;  /* 0x00007610ff6c7816 */ /* 0x000fe2000000006c */
[----:B------:R-:W5:Y:S01]  /*1c90*/  @P3 LDG.E.U8 R94, desc[UR16][R52.64] ;  /* 0x00000010345e3981 */ /* 0x000f62000c1e1100 */
[----:B------:R-:W-:-:S03]  /*1ca0*/  PRMT R110, RZ, 0x7610, R110 ;  /* 0x00007610ff6e7816 */ /* 0x000fc6000000006e */
[----:B------:R-:W5:Y:S04]  /*1cb0*/  @P3 LDG.E.U8 R98, desc[UR16][R54.64] ;  /* 0x0000001036623981 */ /* 0x000f68000c1e1100 */
[----:B------:R-:W5:Y:S04]  /*1cc0*/  @P3 LDG.E.U8 R100, desc[UR16][R56.64] ;  /* 0x0000001038643981 */ /* 0x000f68000c1e1100 */
[----:B------:R-:W5:Y:S04]  /*1cd0*/  @P3 LDG.E.U8 R102, desc[UR16][R58.64] ;  /* 0x000000103a663981 */ /* 0x000f68000c1e1100 */
[----:B------:R-:W5:Y:S04]  /*1ce0*/  @P3 LDG.E.U8 R104, desc[UR16][R60.64] ;  /* 0x000000103c683981 */ /* 0x000f68000c1e1100 */
[----:B------:R-:W5:Y:S04]  /*1cf0*/  @P3 LDG.E.U8 R106, desc[UR16][R62.64] ;  /* 0x000000103e6a3981 */ /* 0x000f68000c1e1100 */
[----:B------:R-:W5:Y:S04]  /*1d00*/  @P3 LDG.E.U8 R108, desc[UR16][R66.64] ;  /* 0x00000010426c3981 */ /* 0x000f68000c1e1100 */
[----:B------:R-:W5:Y:S01]  /*1d10*/  @P3 LDG.E.U8 R110, desc[UR16][R68.64] ;  /* 0x00000010446e3981 */ /* 0x000f62000c1e1100 */
[----:B------:R-:W-:-:S04]  /*1d20*/  SHF.R.S32.HI R73, RZ, 0x7, R0 ;  /* 0x00000007ff497819 */ /* 0x000fc80000011400 */
[----:B------:R-:W-:Y:S01]  /*1d30*/  SGXT R73, R73, 0x1 ;  /* 0x000000014949781a */ /* 0x000fe20000000200 */
[----:B------:R-:W-:-:S04]  /*1d40*/  @!UP0 UIADD3 UR4, UPT, UPT, -UR5, 0x100000, URZ ;  /* 0x0010000005048890 */ /* 0x000fc8000fffe1ff */
[----:B------:R-:W-:Y:S02]  /*1d50*/  @!UP0 USHF.L.U32 UR5, UR4, 0xb, URZ ;  /* 0x0000000b04058899 */ /* 0x000fe400080006ff */
[----:B------:R-:W-:Y:S01]  /*1d60*/  @!UP0 USHF.L.U32 UR4, UR4, 0x1, URZ ;  /* 0x0000000104048899 */ /* 0x000fe200080006ff */
[----:B------:R-:W-:Y:S01]  /*1d70*/  LOP3.LUT R73, R73, 0x90, RZ, 0xc0, !PT ;  /* 0x0000009049497812 */ /* 0x000fe200078ec0ff */
[----:B------:R-:W-:-:S03]  /*1d80*/  VOTEU.ALL UP0, P2 ;  /* 0x0000000000ff7886 */ /* 0x000fc60001000000 */
[----:B------:R-:W-:-:S04]  /*1d90*/  LOP3.LUT R73, R73, 0x7f, R0, 0x78, !PT ;  /* 0x0000007f49497812 */ /* 0x000fc800078e7800 */
[C---:B------:R-:W-:Y:S02]  /*1da0*/  LOP3.LUT R74, R73.reuse, 0x20, RZ, 0x3c, !PT ;  /* 0x00000020494a7812 */ /* 0x040fe400078e3cff */
[C---:B------:R-:W-:Y:S01]  /*1db0*/  LOP3.LUT R75, R73.reuse, 0x40, RZ, 0x3c, !PT ;  /* 0x00000040494b7812 */ /* 0x040fe200078e3cff */
[----:B------:R1:W0:Y:S01]  /*1dc0*/  @!UP0 SYNCS.EXCH.64 URZ, [UR15+0x3008], UR4 ;  /* 0x003008040fff85b2 */ /* 0x0002220008000100 */
[----:B------:R-:W-:Y:S02]  /*1dd0*/  LOP3.LUT R76, R73, 0x60, RZ, 0x3c, !PT ;  /* 0x00000060494c7812 */ /* 0x000fe400078e3cff */
[----:B------:R-:W-:-:S04]  /*1de0*/  ISETP.NE.U32.AND P0, PT, RZ, UR7, PT ;  /* 0x00000007ff007c0c */ /* 0x000fc8000bf05070 */
[C---:B------:R-:W-:Y:S02]  /*1df0*/  ISETP.LT.OR P3, PT, R4.reuse, 0x20, P0 ;  /* 0x000000200400780c */ /* 0x040fe40000761670 */
[----:B------:R-:W-:Y:S01]  /*1e00*/  ISETP.GE.AND P4, PT, R4, 0x40, PT ;  /* 0x000000400400780c */ /* 0x000fe20003f86270 */
[----:B--2---:R1:W-:Y:S04]  /*1e10*/  STS.U8 [R73+UR15], R86 ;  /* 0x0000005649007988 */ /* 0x0043e8000800000f */
[----:B---3--:R1:W-:Y:S04]  /*1e20*/  STS.U8 [R73+UR15+0x400], R88 ;  /* 0x0004005849007988 */ /* 0x0083e8000800000f */
[----:B----4-:R1:W-:Y:S04]  /*1e30*/  STS.U8 [R73+UR15+0x800], R90 ;  /* 0x0008005a49007988 */ /* 0x0103e8000800000f */
[----:B------:R1:W-:Y:S04]  /*1e40*/  STS.U8 [R73+UR15+0xc00], R92 ;  /* 0x000c005c49007988 */ /* 0x0003e8000800000f */
[----:B------:R1:W-:Y:S04]  /*1e50*/  STS.U8 [R74+UR15+0x100], R83 ;  /* 0x000100534a007988 */ /* 0x0003e8000800000f */
[----:B-----5:R1:W-:Y:S04]  /*1e60*/  STS.U8 [R74+UR15+0x500], R77 ;  /* 0x0005004d4a007988 */ /* 0x0203e8000800000f */
[----:B------:R1:W-:Y:S04]  /*1e70*/  STS.U8 [R74+UR15+0x900], R79 ;  /* 0x0009004f4a007988 */ /* 0x0003e8000800000f */
        /* <DEDUP_REMOVED lines=16> */
[----:B------:R1:W-:Y:S01]  /*1f80*/  STS.U8 [R73+UR15+0x2700], R110 ;  /* 0x0027006e49007988 */ /* 0x0003e2000800000f */
[----:B0-----:R0:W-:Y:S06]  /*1f90*/  MEMBAR.ALL.CTA ;  /* 0x0000000000007992 */ /* 0x0011ec0000008000 */
[----:B0-----:R-:W0:Y:S02]  /*1fa0*/  FENCE.VIEW.ASYNC.S ;  /* 0x00000000000073c6 */ /* 0x001e240000000000 */
[----:B0-----:R-:W-:Y:S06]  /*1fb0*/  BAR.SYNC.DEFER_BLOCKING 0x0 ;  /* 0x0000000000007b1d */ /* 0x001fec0000010000 */
[----:B------:R-:W-:Y:S05]  /*1fc0*/  @P3 BRA `(.L_x_6) ;  /* 0x00000000003c3947 */ /* 0x000fea0003800000 */
[----:B-1----:R-:W-:Y:S02]  /*1fd0*/  UIADD3 UR4, UPT, UPT, UR15, 0x2000, URZ ;  /* 0x000020000f047890 */ /* 0x002fe4000fffe0ff */
[----:B------:R-:W-:Y:S02]  /*1fe0*/  USHF.R.U32.HI UR6, URZ, 0x4, UR15 ;  /* 0x00000004ff067899 */ /* 0x000fe4000801160f */
[----:B------:R-:W-:Y:S02]  /*1ff0*/  USHF.R.U32.HI UR4, URZ, 0x4, UR4 ;  /* 0x00000004ff047899 */ /* 0x000fe40008011604 */
[----:B------:R-:W-:Y:S02]  /*2000*/  USGXT.U32 UR6, UR6, 0xe ;  /* 0x0000000e0606789a */ /* 0x000fe40008000000 */
[----:B------:R-:W-:Y:S01]  /*2010*/  USGXT.U32 UR8, UR4, 0xe ;  /* 0x0000000e0408789a */ /* 0x000fe20008000000 */
[----:B------:R-:W-:Y:S02]  /*2020*/  UMOV UR5, URZ ;  /* 0x000000ff00057c82 */ /* 0x000fe40008000000 */
[----:B------:R-:W-:Y:S01]  /*2030*/  UMOV UR4, UR10 ;  /* 0x0000000a00047c82 */ /* 0x000fe20008000000 */
[----:B------:R-:W-:Y:S01]  /*2040*/  UMOV UR20, 0x0 ;  /* 0x0000000000147882 */ /* 0x000fe20000000000 */
[----:B------:R-:W-:Y:S01]  /*2050*/  UMOV UR21, 0x8108010 ;  /* 0x0810801000157882 */ /* 0x000fe20000000000 */
[----:B------:R-:W-:Y:S01]  /*2060*/  UMOV UR7, 0x40004040 ;  /* 0x4000404000077882 */ /* 0x000fe20000000000 */
[----:B------:R-:W-:Y:S01]  /*2070*/  UMOV UR9, 0xc0004010 ;  /* 0xc000401000097882 */ /* 0x000fe20000000000 */
[----:B------:R-:W-:Y:S01]  /*2080*/  UMOV UR4, UR4 ;  /* 0x0000000400047c82 */ /* 0x000fe20008000000 */
[----:B------:R0:W-:Y:S01]  /*2090*/  UTCQMMA gdesc[UR6], gdesc[UR8], tmem[UR18], tmem[UR20], idesc[UR21], !UPT ;  /* 0x00ff1408060075ea */ /* 0x0001e2000f800312 */
[----:B------:R0:W-:Y:S01]  /*20a0*/  UTCBAR [UR4], URZ ;  /* 0x000000ff040073e9 */ /* 0x0001e200080000ff */
[----:B------:R-:W-:-:S02]  /*20b0*/  NOP ;  /* 0x0000000000007918 */ /* 0x000fc40000000000 */
.L_x_6:
[----:B01----:R-:W-:Y:S01]  /*20c0*/  UMOV UR4, URZ ;  /* 0x000000ff00047c82 */ /* 0x003fe20008000000 */
[----:B------:R-:W-:Y:S05]  /*20d0*/  @!P4 BRA `(.L_x_7) ;  /* 0x0000000c0020c947 */ /* 0x000fea0003800000 */
[----:B------:R-:W-:Y:S01]  /*20e0*/  SHF.R.S32.HI R79, RZ, 0x1f, R4 ;  /* 0x0000001fff4f7819 */ /* 0x000fe20000011404 */
[----:B------:R-:W-:Y:S01]  /*20f0*/  IMAD.SHL.U32 R77, R64, 0x20, RZ ;  /* 0x00000020404d7824 */ /* 0x000fe200078e00ff */
[----:B------:R-:W-:Y:S01]  /*2100*/  UIADD3 UR5, UPT, UPT, UR15, 0x2800, URZ ;  /* 0x000028000f057890 */ /* 0x000fe2000fffe0ff */
[----:B------:R-:W-:Y:S01]  /*2110*/  VIADD R78, R78, 0xffffffe0 ;  /* 0xffffffe04e4e7836 */ /* 0x000fe20000000000 */
[----:B------:R-:W-:Y:S01]  /*2120*/  LEA.HI R64, R79, R4, RZ, 0x5 ;  /* 0x000000044f407211 */ /* 0x000fe200078f28ff */
[----:B------:R-:W-:Y:S01]  /*2130*/  UIADD3 UR4, UPT, UPT, UR15, 0x1000, URZ ;  /* 0x000010000f047890 */ /* 0x000fe2000fffe0ff */
[----:B------:R-:W-:Y:S01]  /*2140*/  IMAD.SHL.U32 R79, R65, 0x20, RZ ;  /* 0x00000020414f7824 */ /* 0x000fe200078e00ff */
[----:B------:R-:W-:Y:S01]  /*2150*/  USHF.R.U32.HI UR5, URZ, 0x4, UR5 ;  /* 0x00000004ff057899 */ /* 0x000fe20008011605 */
[----:B------:R-:W-:Y:S01]  /*2160*/  SHF.R.S32.HI R64, RZ, 0x5, R64 ;  /* 0x00000005ff407819 */ /* 0x000fe20000011440 */
[----:B------:R-:W-:Y:S01]  /*2170*/  USHF.R.U32.HI UR4, URZ, 0x4, UR4 ;  /* 0x00000004ff047899 */ /* 0x000fe20008011604 */
[----:B------:R-:W-:Y:S01]  /*2180*/  IMAD.MOV.U32 R65, RZ, RZ, RZ ;  /* 0x000000ffff417224 */ /* 0x000fe200078e00ff */
[----:B------:R-:W-:Y:S01]  /*2190*/  SHF.R.S32.HI R80, RZ, 0x1f, R77 ;  /* 0x0000001fff507819 */ /* 0x000fe2000001144d */
[----:B------:R-:W-:Y:S01]  /*21a0*/  UMOV UR13, UR10 ;  /* 0x0000000a000d7c82 */ /* 0x000fe20008000000 */
[----:B------:R-:W-:Y:S01]  /*21b0*/  VIMNMX R64, PT, PT, R64, 0x2, !PT ;  /* 0x0000000240407848 */ /* 0x000fe20007fe0100 */
[----:B------:R-:W-:Y:S01]  /*21c0*/  USGXT.U32 UR10, UR5, 0xe ;  /* 0x0000000e050a789a */ /* 0x000fe20008000000 */
[----:B------:R-:W-:Y:S01]  /*21d0*/  SHF.R.S32.HI R82, RZ, 0x1f, R79 ;  /* 0x0000001fff527819 */ /* 0x000fe2000001144f */
[----:B------:R-:W-:-:S02]  /*21e0*/  USGXT.U32 UR8, UR4, 0xe ;  /* 0x0000000e0408789a */ /* 0x000fc40008000000 */
[----:B------:R-:W-:Y:S01]  /*21f0*/  VIADD R81, R64, 0xffffffff ;  /* 0xffffffff40517836 */ /* 0x000fe20000000000 */
[----:B------:R-:W-:Y:S01]  /*2200*/  UMOV UR14, 0x1 ;  /* 0x00000001000e7882 */ /* 0x000fe20000000000 */
[----:B------:R-:W-:-:S08]  /*2210*/  UMOV UR5, URZ ;  /* 0x000000ff00057c82 */ /* 0x000fd00008000000 */
.L_x_10:
[----:B------:R-:W-:Y:S01]  /*2220*/  IADD3 R66, P3, PT, R79, R66, RZ ;  /* 0x000000424f427210 */ /* 0x000fe20007f7e0ff */
[----:B------:R-:W-:Y:S01]  /*2230*/  IMAD.U32 R65, R65, -0x80000000, RZ ;  /* 0x8000000041417824 */ /* 0x000fe200078e00ff */
[C---:B------:R-:W-:Y:S02]  /*2240*/  IADD3 R68, P6, PT, R79.reuse, R68, RZ ;  /* 0x000000444f447210 */ /* 0x040fe40007fde0ff */
[C---:B------:R-:W-:Y:S01]  /*2250*/  IADD3 R62, P4, PT, R79.reuse, R62, RZ ;  /* 0x0000003e4f3e7210 */ /* 0x040fe20007f9e0ff */
[C---:B------:R-:W-:Y:S01]  /*2260*/  IMAD.X R67, R82.reuse, 0x1, R67, P3 ;  /* 0x0000000152437824 */ /* 0x040fe200018e0643 */
[C---:B------:R-:W-:Y:S01]  /*2270*/  IADD3 R56, P3, PT, R79.reuse, R56, RZ ;  /* 0x000000384f387210 */ /* 0x040fe20007f7e0ff */
[C---:B------:R-:W-:Y:S01]  /*2280*/  IMAD.X R69, R82.reuse, 0x1, R69, P6 ;  /* 0x0000000152457824 */ /* 0x040fe200030e0645 */
[C---:B------:R-:W-:Y:S01]  /*2290*/  IADD3 R60, P5, PT, R79.reuse, R60, RZ ;  /* 0x0000003c4f3c7210 */ /* 0x040fe20007fbe0ff */
[C---:B------:R-:W-:Y:S01]  /*22a0*/  IMAD.X R63, R82.reuse, 0x1, R63, P4 ;  /* 0x00000001523f7824 */ /* 0x040fe200020e063f */
[----:B------:R-:W-:Y:S01]  /*22b0*/  IADD3 R58, P6, PT, R79, R58, RZ ;  /* 0x0000003a4f3a7210 */ /* 0x000fe20007fde0ff */
[C---:B------:R-:W-:Y:S01]  /*22c0*/  IMAD.X R57, R82.reuse, 0x1, R57, P3 ;  /* 0x0000000152397824 */ /* 0x040fe200018e0639 */
[----:B------:R-:W-:Y:S01]  /*22d0*/  IADD3 R40, P3, PT, R77, R40, RZ ;  /* 0x000000284d287210 */ /* 0x000fe20007f7e0ff */
[C---:B------:R-:W-:Y:S01]  /*22e0*/  IMAD.X R61, R82.reuse, 0x1, R61, P5 ;  /* 0x00000001523d7824 */ /* 0x040fe200028e063d */
[C---:B------:R-:W-:Y:S01]  /*22f0*/  IADD3 R54, P4, PT, R79.reuse, R54, RZ ;  /* 0x000000364f367210 */ /* 0x040fe20007f9e0ff */
[----:B------:R-:W-:Y:S01]  /*2300*/  IMAD.X R59, R82, 0x1, R59, P6 ;  /* 0x00000001523b7824 */ /* 0x000fe200030e063b */
[----:B------:R-:W-:Y:S01]  /*2310*/  IADD3 R52, P5, PT, R79, R52, RZ ;  /* 0x000000344f347210 */ /* 0x000fe20007fbe0ff */
[----:B------:R-:W-:Y:S01]  /*2320*/  IMAD.X R41, R80, 0x1, R41, P3 ;  /* 0x0000000150297824 */ /* 0x000fe200018e0629 */
[C---:B------:R-:W-:Y:S01]  /*2330*/  IADD3 R48, P6, PT, R77.reuse, R48, RZ ;  /* 0x000000304d307210 */ /* 0x040fe20007fde0ff */
[C---:B------:R-:W-:Y:S01]  /*2340*/  IMAD.X R55, R82.reuse, 0x1, R55, P4 ;  /* 0x0000000152377824 */ /* 0x040fe200020e0637 */
[C---:B------:R-:W-:Y:S01]  /*2350*/  IADD3 R26, P4, PT, R77.reuse, R26, RZ ;  /* 0x0000001a4d1a7210 */ /* 0x040fe20007f9e0ff */
[----:B------:R-:W-:Y:S01]  /*2360*/  IMAD.X R53, R82, 0x1, R53, P5 ;  /* 0x0000000152357824 */ /* 0x000fe200028e0635 */
[C---:B------:R-:W-:Y:S01]  /*2370*/  IADD3 R14, P5, PT, R77.reuse, R14, RZ ;  /* 0x0000000e4d0e7210 */ /* 0x040fe20007fbe0ff */
[C---:B------:R-:W-:Y:S01]  /*2380*/  IMAD.X R49, R80.reuse, 0x1, R49, P6 ;  /* 0x0000000150317824 */ /* 0x040fe200030e0631 */
[----:B0-----:R-:W0:Y:S01]  /*2390*/  SYNCS.PHASECHK.TRANS64.TRYWAIT P3, [UR13], R65 ;  /* 0x00000041ff0075a7 */ /* 0x001e22000806110d */
[C---:B------:R-:W-:Y:S01]  /*23a0*/  IMAD.X R27, R80.reuse, 0x1, R27, P4 ;  /* 0x00000001501b7824 */ /* 0x040fe200020e061b */
[C---:B------:R-:W-:Y:S01]  /*23b0*/  IADD3 R46, P6, PT, R77.reuse, R46, RZ ;  /* 0x0000002e4d2e7210 */ /* 0x040fe20007fde0ff */
[----:B------:R-:W-:Y:S01]  /*23c0*/  IMAD.X R19, R80, 0x1, R19, P5 ;  /* 0x0000000150137824 */ /* 0x000fe200028e0613 */
[----:B------:R-:W-:-:S02]  /*23d0*/  IADD3 R38, P4, PT, R77, R38, RZ ;  /* 0x000000264d267210 */ /* 0x000fc40007f9e0ff */
[C---:B------:R-:W-:Y:S01]  /*23e0*/  IADD3 R24, P5, PT, R77.reuse, R24, RZ ;  /* 0x000000184d187210 */ /* 0x040fe20007fbe0ff */
[C---:B------:R-:W-:Y:S01]  /*23f0*/  IMAD.X R47, R80.reuse, 0x1, R47, P6 ;  /* 0x00000001502f7824 */ /* 0x040fe200030e062f */
        /* <DEDUP_REMOVED lines=18> */
[-C--:B------:R-:W-:Y:S01]  /*2520*/  ISETP.GE.AND P6, PT, R37, R78.reuse, PT ;  /* 0x0000004e2500720c */ /* 0x080fe20003fc6270 */
[C---:B------:R-:W-:Y:S01]  /*2530*/  IMAD.X R21, R80.reuse, 0x1, R21, P4 ;  /* 0x0000000150157824 */ /* 0x040fe200020e0615 */
[-C--:B------:R-:W-:Y:S01]  /*2540*/  ISETP.GE.AND P4, PT, R13, R78.reuse, PT ;  /* 0x0000004e0d00720c */ /* 0x080fe20003f86270 */
[----:B------:R-:W-:Y:S01]  /*2550*/  IMAD.X R7, R80, 0x1, R7, P5 ;  /* 0x0000000150077824 */ /* 0x000fe200028e0607 */
[----:B------:R-:W-:-:S02]  /*2560*/  ISETP.GE.AND P5, PT, R29, R78, PT ;  /* 0x0000004e1d00720c */ /* 0x000fc40003fa6270 */
[----:B------:R-:W-:Y:S01]  /*2570*/  PRMT R84, RZ, 0x7610, R84 ;  /* 0x00007610ff547816 */ /* 0x000fe20000000054 */
[----:B0-----:R-:W-:Y:S10]  /*2580*/  @!P3 BRA `(.L_x_8) ;  /* 0x0000001c00f8b947 */ /* 0x001ff40003800000 */
.L_x_16:
[----:B------:R-:W2:Y:S01]  /*2590*/  @!P6 LDG.E.U8 R84, desc[UR16][R6.64] ;  /* 0x000000100654e981 */ /* 0x000ea2000c1e1100 */
[-C--:B------:R-:W-:Y:S01]  /*25a0*/  ISETP.GE.AND P6, PT, R51, R78.reuse, PT ;  /* 0x0000004e3300720c */ /* 0x080fe20003fc6270 */
[----:B------:R-:W-:Y:S01]  /*25b0*/  @!P4 IMAD.MOV.U32 R64, RZ, RZ, R16 ;  /* 0x000000ffff40c224 */ /* 0x000fe200078e0010 */
[----:B------:R-:W-:Y:S01]  /*25c0*/  PRMT R88, RZ, 0x7610, R88 ;  /* 0x00007610ff587816 */ /* 0x000fe20000000058 */
[----:B------:R-:W-:Y:S01]  /*25d0*/  @!P4 IMAD.MOV.U32 R65, RZ, RZ, R21 ;  /* 0x000000ffff41c224 */ /* 0x000fe200078e0015 */
[-C--:B------:R-:W-:Y:S02]  /*25e0*/  ISETP.GE.AND P3, PT, R5, R78.reuse, PT ;  /* 0x0000004e0500720c */ /* 0x080fe40003f66270 */
[----:B------:R-:W-:Y:S02]  /*25f0*/  PRMT R85, RZ, 0x7610, R85 ;  /* 0x00007610ff557816 */ /* 0x000fe40000000055 */
[----:B------:R-:W-:Y:S01]  /*2600*/  PRMT R83, RZ, 0x7610, R83 ;  /* 0x00007610ff537816 */ /* 0x000fe20000000053 */
[----:B------:R-:W3:Y:S01]  /*2610*/  @!P5 LDG.E.U8 R88, desc[UR16][R32.64] ;  /* 0x000000102058d981 */ /* 0x000ee2000c1e1100 */
[----:B------:R-:W-:-:S02]  /*2620*/  ISETP.GE.AND P5, PT, R17, R78, PT ;  /* 0x0000004e1100720c */ /* 0x000fc40003fa6270 */
[----:B------:R-:W-:Y:S01]  /*2630*/  PRMT R86, RZ, 0x7610, R86 ;  /* 0x00007610ff567816 */ /* 0x000fe20000000056 */
[----:B------:R0:W4:Y:S01]  /*2640*/  @!P4 LDG.E.U8 R85, desc[UR16][R64.64] ;  /* 0x000000104055c981 */ /* 0x000122000c1e1100 */
[----:B------:R-:W-:-:S03]  /*2650*/  ISETP.GE.AND P4, PT, R30, R78, PT ;  /* 0x0000004e1e00720c */ /* 0x000fc60003f86270 */
[----:B------:R-:W5:Y:S01]  /*2660*/  @!P6 LDG.E.U8 R83, desc[UR16][R42.64] ;  /* 0x000000102a53e981 */ /* 0x000f62000c1e1100 */
[----:B------:R-:W-:-:S03]  /*2670*/  ISETP.GE.AND P6, PT, R70, R78, PT ;  /* 0x0000004e4600720c */ /* 0x000fc60003fc6270 */
[----:B------:R-:W3:Y:S01]  /*2680*/  @!P3 LDG.E.U8 R86, desc[UR16][R10.64] ;  /* 0x000000100a56b981 */ /* 0x000ee2000c1e1100 */
[-C--:B------:R-:W-:Y:S01]  /*2690*/  ISETP.GE.AND P3, PT, R8, R78.reuse, PT ;  /* 0x0000004e0800720c */ /* 0x080fe20003f66270 */
[----:B0-----:R-:W-:Y:S01]  /*26a0*/  @!P5 IMAD.MOV.U32 R64, RZ, RZ, R18 ;  /* 0x000000ffff40d224 */ /* 0x001fe200078e0012 */
[----:B------:R-:W-:Y:S01]  /*26b0*/  PRMT R87, RZ, 0x7610, R87 ;  /* 0x00007610ff577816 */ /* 0x000fe20000000057 */
[----:B------:R-:W-:Y:S01]  /*26c0*/  @!P5 IMAD.MOV.U32 R65, RZ, RZ, R23 ;  /* 0x000000ffff41d224 */ /* 0x000fe200078e0017 */
[----:B------:R-:W-:Y:S02]  /*26d0*/  PRMT R90, RZ, 0x7610, R90 ;  /* 0x00007610ff5a7816 */ /* 0x000fe4000000005a */
[----:B------:R-:W-:Y:S02]  /*26e0*/  PRMT R89, RZ, 0x7610, R89 ;  /* 0x00007610ff597816 */ /* 0x000fe40000000059 */
[----:B------:R0:W4:Y:S01]  /*26f0*/  @!P5 LDG.E.U8 R87, desc[UR16][R64.64] ;  /* 0x000000104057d981 */ /* 0x000122000c1e1100 */
[----:B------:R-:W-:-:S03]  /*2700*/  ISETP.GE.AND P5, PT, R20, R78, PT ;  /* 0x0000004e1400720c */ /* 0x000fc60003fa6270 */
[----:B------:R-:W4:Y:S01]  /*2710*/  @!P4 LDG.E.U8 R90, desc[UR16][R34.64] ;  /* 0x00000010225ac981 */ /* 0x000f22000c1e1100 */
[----:B------:R-:W-:-:S03]  /*2720*/  ISETP.GE.AND P4, PT, R31, R78, PT ;  /* 0x0000004e1f00720c */ /* 0x000fc60003f86270 */
[----:B------:R-:W4:Y:S01]  /*2730*/  @!P6 LDG.E.U8 R89, desc[UR16][R44.64] ;  /* 0x000000102c59e981 */ /* 0x000f22000c1e1100 */
[-C--:B------:R-:W-:Y:S01]  /*2740*/  ISETP.GE.AND P6, PT, R71, R78.reuse, PT ;  /* 0x0000004e4700720c */ /* 0x080fe20003fc6270 */
[----:B0-----:R-:W-:Y:S01]  /*2750*/  @!P3 IMAD.MOV.U32 R64, RZ, RZ, R12 ;  /* 0x000000ffff40b224 */ /* 0x001fe200078e000c */
[----:B------:R-:W-:Y:S01]  /*2760*/  PRMT R92, RZ, 0x7610, R92 ;  /* 0x00007610ff5c7816 */ /* 0x000fe2000000005c */
[----:B------:R-:W-:Y:S01]  /*2770*/  @!P3 IMAD.MOV.U32 R65, RZ, RZ, R15 ;  /* 0x000000ffff41b224 */ /* 0x000fe200078e000f */
[----:B------:R-:W-:Y:S02]  /*2780*/  PRMT R91, RZ, 0x7610, R91 ;  /* 0x00007610ff5b7816 */ /* 0x000fe4000000005b */
[----:B------:R-:W-:Y:S02]  /*2790*/  PRMT R94, RZ, 0x7610, R94 ;  /* 0x00007610ff5e7816 */ /* 0x000fe4000000005e */
[----:B------:R-:W-:Y:S01]  /*27a0*/  PRMT R93, RZ, 0x7610, R93 ;  /* 0x00007610ff5d7816 */ /* 0x000fe2000000005d */
[----:B------:R0:W4:Y:S01]  /*27b0*/  @!P3 LDG.E.U8 R92, desc[UR16][R64.64] ;  /* 0x00000010405cb981 */ /* 0x000122000c1e1100 */
[----:B------:R-:W-:-:S03]  /*27c0*/  ISETP.GE.AND P3, PT, R9, R78, PT ;  /* 0x0000004e0900720c */ /* 0x000fc60003f66270 */
[----:B------:R-:W5:Y:S01]  /*27d0*/  @!P5 LDG.E.U8 R91, desc[UR16][R24.64] ;  /* 0x00000010185bd981 */ /* 0x000f62000c1e1100 */
[----:B------:R-:W-:-:S03]  /*27e0*/  ISETP.GE.AND P5, PT, R50, R78, PT ;  /* 0x0000004e3200720c */ /* 0x000fc60003fa6270 */
[----:B------:R-:W5:Y:S01]  /*27f0*/  @!P4 LDG.E.U8 R94, desc[UR16][R38.64] ;  /* 0x00000010265ec981 */ /* 0x000f62000c1e1100 */
[----:B------:R-:W-:-:S03]  /*2800*/  ISETP.GE.AND P4, PT, R22, R78, PT ;  /* 0x0000004e1600720c */ /* 0x000fc60003f86270 */
[----:B------:R-:W5:Y:S01]  /*2810*/  @!P6 LDG.E.U8 R93, desc[UR16][R46.64] ;  /* 0x000000102e5de981 */ /* 0x000f62000c1e1100 */
[-C--:B------:R-:W-:Y:S01]  /*2820*/  ISETP.GE.AND P6, PT, R72, R78.reuse, PT ;  /* 0x0000004e4800720c */ /* 0x080fe20003fc6270 */
[----:B0-----:R-:W-:Y:S01]  /*2830*/  @!P3 IMAD.MOV.U32 R64, RZ, RZ, R14 ;  /* 0x000000ffff40b224 */ /* 0x001fe200078e000e */
[----:B------:R-:W-:Y:S01]  /*2840*/  PRMT R96, RZ, 0x7610, R96 ;  /* 0x00007610ff607816 */ /* 0x000fe20000000060 */
[----:B------:R-:W-:Y:S01]  /*2850*/  @!P3 IMAD.MOV.U32 R65, RZ, RZ, R19 ;  /* 0x000000ffff41b224 */ /* 0x000fe200078e0013 */
[----:B------:R-:W-:Y:S02]  /*2860*/  PRMT R95, RZ, 0x7610, R95 ;  /* 0x00007610ff5f7816 */ /* 0x000fe4000000005f */
[----:B------:R-:W-:Y:S02]  /*2870*/  PRMT R98, RZ, 0x7610, R98 ;  /* 0x00007610ff627816 */ /* 0x000fe40000000062 */
[----:B------:R-:W-:Y:S01]  /*2880*/  PRMT R97, RZ, 0x7610, R97 ;  /* 0x00007610ff617816 */ /* 0x000fe20000000061 */
[----:B------:R0:W5:Y:S04]  /*2890*/  @!P3 LDG.E.U8 R96, desc[UR16][R64.64] ;  /* 0x000000104060b981 */ /* 0x000168000c1e1100 */
[----:B------:R-:W5:Y:S04]  /*28a0*/  @!P4 LDG.E.U8 R95, desc[UR16][R26.64] ;  /* 0x000000101a5fc981 */ /* 0x000f68000c1e1100 */
[----:B------:R-:W5:Y:S04]  /*28b0*/  @!P5 LDG.E.U8 R98, desc[UR16][R40.64] ;  /* 0x000000102862d981 */ /* 0x000f68000c1e1100 */
[----:B------:R-:W5:Y:S01]  /*28c0*/  @!P6 LDG.E.U8 R97, desc[UR16][R48.64] ;  /* 0x000000103061e981 */ /* 0x000f62000c1e1100 */
[----:B------:R-:W-:Y:S01]  /*28d0*/  BAR.SYNC.DEFER_BLOCKING 0x0 ;  /* 0x0000000000007b1d */ /* 0x000fe20000010000 */
[----:B------:R-:W-:-:S02]  /*28e0*/  ISETP.GE.AND P3, PT, R28, R78, PT ;  /* 0x0000004e1c00720c */ /* 0x000fc40003f66270 */
[----:B------:R-:W-:Y:S02]  /*28f0*/  PRMT R112, RZ, 0x7610, R112 ;  /* 0x00007610ff707816 */ /* 0x000fe40000000070 */
[----:B------:R-:W-:Y:S02]  /*2900*/  PRMT R100, RZ, 0x7610, R100 ;  /* 0x00007610ff647816 */ /* 0x000fe40000000064 */
[----:B------:R-:W-:Y:S02]  /*2910*/  PRMT R102, RZ, 0x7610, R102 ;  /* 0x00007610ff667816 */ /* 0x000fe40000000066 */
[----:B------:R-:W-:-:S05]  /*2920*/  PRMT R104, RZ, 0x7610, R104 ;  /* 0x00007610ff687816 */ /* 0x000fca0000000068 */
[----:B0-----:R-:W-:Y:S02]  /*2930*/  @!P3 IMAD.MOV.U32 R64, RZ, RZ, R66 ;  /* 0x000000ffff40b224 */ /* 0x001fe400078e0042 */
[----:B------:R-:W-:Y:S01]  /*2940*/  @!P3 IMAD.MOV.U32 R65, RZ, RZ, R67 ;  /* 0x000000ffff41b224 */ /* 0x000fe200078e0043 */
[----:B------:R-:W-:Y:S02]  /*2950*/  PRMT R106, RZ, 0x7610, R106 ;  /* 0x00007610ff6a7816 */ /* 0x000fe4000000006a */
[----:B------:R-:W-:Y:S02]  /*2960*/  PRMT R108, RZ, 0x7610, R108 ;  /* 0x00007610ff6c7816 */ /* 0x000fe4000000006c */
[----:B------:R-:W-:Y:S02]  /*2970*/  PRMT R110, RZ, 0x7610, R110 ;  /* 0x00007610ff6e7816 */ /* 0x000fe4000000006e */
[----:B------:R-:W-:Y:S01]  /*2980*/  PRMT R114, RZ, 0x7610, R114 ;  /* 0x00007610ff727816 */ /* 0x000fe20000000072 */
[----:B------:R0:W5:Y:S04]  /*2990*/  @!P3 LDG.E.U8 R112, desc[UR16][R64.64] ;  /* 0x000000104070b981 */ /* 0x000168000c1e1100 */
[----:B------:R-:W5:Y:S04]  /*29a0*/  @!P3 LDG.E.U8 R100, desc[UR16][R52.64] ;  /* 0x000000103464b981 */ /* 0x000f68000c1e1100 */
[----:B------:R-:W5:Y:S01]  /*29b0*/  @!P3 LDG.E.U8 R102, desc[UR16][R54.64] ;  /* 0x000000103666b981 */ /* 0x000f62000c1e1100 */
[----:B0-----:R-:W-:-:S02]  /*29c0*/  @!P3 IMAD.MOV.U32 R64, RZ, RZ, R68 ;  /* 0x000000ffff40b224 */ /* 0x001fc400078e0044 */
[----:B------:R-:W-:Y:S01]  /*29d0*/  @!P3 IMAD.MOV.U32 R65, RZ, RZ, R69 ;  /* 0x000000ffff41b224 */ /* 0x000fe200078e0045 */
[----:B------:R-:W5:Y:S04]  /*29e0*/  @!P3 LDG.E.U8 R104, desc[UR16][R56.64] ;  /* 0x000000103868b981 */ /* 0x000f68000c1e1100 */
[----:B------:R-:W5:Y:S04]  /*29f0*/  @!P3 LDG.E.U8 R106, desc[UR16][R58.64] ;  /* 0x000000103a6ab981 */ /* 0x000f68000c1e1100 */
[----:B------:R-:W5:Y:S04]  /*2a00*/  @!P3 LDG.E.U8 R108, desc[UR16][R60.64] ;  /* 0x000000103c6cb981 */ /* 0x000f68000c1e1100 */
[----:B------:R-:W5:Y:S04]  /*2a10*/  @!P3 LDG.E.U8 R110, desc[UR16][R62.64] ;  /* 0x000000103e6eb981 */ /* 0x000f68000c1e1100 */
[----:B------:R-:W5:Y:S01]  /*2a20*/  @!P3 LDG.E.U8 R114, desc[UR16][R64.64] ;  /* 0x000000104072b981 */ /* 0x000f62000c1e1100 */
[----:B------:R-:W-:Y:S01]  /*2a30*/  ULEA UR13, UR14, UR15, 0x3 ;  /* 0x0000000f0e0d7291 */ /* 0x000fe2000f8e18ff */
[----:B------:R-:W-:-:S03]  /*2a40*/  UMOV UR4, UR5 ;  /* 0x0000000500047c82 */ /* 0x000fc60008000000 */
[----:B------:R-:W-:Y:S01]  /*2a50*/  UIADD3 UR13, UPT, UPT, UR13, 0x3000, URZ ;  /* 0x000030000d0d7890 */ /* 0x000fe2000fffe0ff */
[----:B--2---:R0:W-:Y:S04]  /*2a60*/  STS.U8 [R73+UR15+0x1000], R84 ;  /* 0x0010005449007988 */ /* 0x0041e8000800000f */
[----:B---3--:R0:W-:Y:S04]  /*2a70*/  STS.U8 [R73+UR15+0x1400], R86 ;  /* 0x0014005649007988 */ /* 0x0081e8000800000f */
[----:B----4-:R0:W-:Y:S04]  /*2a80*/  STS.U8 [R73+UR15+0x1800], R92 ;  /* 0x0018005c49007988 */ /* 0x0101e8000800000f */
        /* <DEDUP_REMOVED lines=21> */
[----:B------:R1:W-:Y:S06]  /*2be0*/  MEMBAR.ALL.CTA ;  /* 0x0000000000007992 */ /* 0x0003ec0000008000 */
[----:B-1----:R-:W1:Y:S02]  /*2bf0*/  FENCE.VIEW.ASYNC.S ;  /* 0x00000000000073c6 */ /* 0x002e640000000000 */
[----:B-1----:R-:W-:Y:S06]  /*2c00*/  BAR.SYNC.DEFER_BLOCKING 0x0 ;  /* 0x0000000000007b1d */ /* 0x002fec0000010000 */
[----:B------:R-:W-:Y:S05]  /*2c10*/  @P0 BRA `(.L_x_9) ;  /* 0x0000000000280947 */ /* 0x000fea0003800000 */
[----:B------:R-:W-:Y:S01]  /*2c20*/  UMOV UR6, UR13 ;  /* 0x0000000d00067c82 */ /* 0x000fe20008000000 */
[----:B------:R-:W-:Y:S01]  /*2c30*/  UMOV UR7, URZ ;  /* 0x000000ff00077c82 */ /* 0x000fe20008000000 */
[----:B------:R-:W-:Y:S01]  /*2c40*/  UMOV UR9, 0x40004040 ;  /* 0x4000404000097882 */ /* 0x000fe20000000000 */
[----:B------:R-:W-:Y:S01]  /*2c50*/  UMOV UR11, 0xc0004010 ;  /* 0xc0004010000b7882 */ /* 0x000fe20000000000 */
[----:B------:R-:W-:Y:S01]  /*2c60*/  UMOV UR20, 0x0 ;  /* 0x0000000000147882 */ /* 0x000fe20000000000 */
[----:B------:R-:W-:Y:S01]  /*2c70*/  UMOV UR21, 0x8108010 ;  /* 0x0810801000157882 */ /* 0x000fe20000000000 */
[----:B------:R-:W-:Y:S01]  /*2c80*/  UMOV UR5, UR6 ;  /* 0x0000000600057c82 */ /* 0x000fe20008000000 */
[----:B------:R1:W-:Y:S01]  /*2c90*/  UTCQMMA gdesc[UR8], gdesc[UR10], tmem[UR18], tmem[UR20], idesc[UR21], UPT ;  /* 0x00ff140a080075ea */ /* 0x0003e2000b800312 */
[----:B------:R1:W-:Y:S01]  /*2ca0*/  UTCBAR [UR5], URZ ;  /* 0x000000ff050073e9 */ /* 0x0003e200080000ff */
[----:B------:R-:W-:Y:S02]  /*2cb0*/  NOP ;  /* 0x0000000000007918 */ /* 0x000fe40000000000 */
.L_x_9:
[----:B------:R-:W-:Y:S01]  /*2cc0*/  VIADD R81, R81, 0xffffffff ;  /* 0xffffffff51517836 */ /* 0x000fe20000000000 */
[----:B------:R-:W-:Y:S01]  /*2cd0*/  UIADD3 UR14, UPT, UPT, UR14, 0x1, URZ ;  /* 0x000000010e0e7890 */ /* 0x000fe2000fffe0ff */
[----:B------:R-:W-:Y:S02]  /*2ce0*/  IMAD.U32 R65, RZ, RZ, UR4 ;  /* 0x00000004ff417e24 */ /* 0x000fe4000f8e00ff */
[----:B------:R-:W-:Y:S01]  /*2cf0*/  VIADD R78, R78, 0xffffffe0 ;  /* 0xffffffe04e4e7836 */ /* 0x000fe20000000000 */
[----:B------:R-:W-:Y:S01]  /*2d00*/  ISETP.NE.U32.AND P3, PT, R81, RZ, PT ;  /* 0x000000ff5100720c */ /* 0x000fe20003f65070 */
[----:B------:R-:W-:-:S04]  /*2d10*/  UISETP.GT.AND UP0, UPT, UR14, 0x1, UPT ;  /* 0x000000010e00788c */ /* 0x000fc8000bf04270 */
[----:B-1----:R-:W-:Y:S02]  /*2d20*/  USEL UR5, URZ, 0x1, !UP0 ;  /* 0x00000001ff057887 */ /* 0x002fe4000c000000 */
[----:B------:R-:W-:Y:S02]  /*2d30*/  USEL UR14, UR14, URZ, !UP0 ;  /* 0x000000ff0e0e7287 */ /* 0x000fe4000c000000 */
[----:B------:R-:W-:-:S04]  /*2d40*/  ULOP3.LUT UR5, UR4, UR5, URZ, 0x3c, !UPT ;  /* 0x0000000504057292 */ /* 0x000fc8000f8e3cff */
[----:B------:R-:W-:Y:S08]  /*2d50*/  @P3 BRA `(.L_x_10) ;  /* 0xfffffff400303947 */ /* 0x000ff0000383ffff */
.L_x_7:
[----:B------:R-:W-:-:S13]  /*2d60*/  ISETP.GE.AND P0, PT, R4, 0x20, PT ;  /* 0x000000200400780c */ /* 0x000fda0003f06270 */
[----:B------:R-:W-:Y:S05]  /*2d70*/  @!P0 BRA `(.L_x_11) ;  /* 0x0000000000108947 */ /* 0x000fea0003800000 */
[----:B------:R-:W-:-:S06]  /*2d80*/  USHF.L.U32 UR4, UR4, 0x1f, URZ ;  /* 0x0000001f04047899 */ /* 0x000fcc00080006ff */
[----:B------:R-:W-:-:S04]  /*2d90*/  IMAD.U32 R4, RZ, RZ, UR4 ;  /* 0x00000004ff047e24 */ /* 0x000fc8000f8e00ff */
[----:B------:R-:W1:Y:S02]  /*2da0*/  SYNCS.PHASECHK.TRANS64.TRYWAIT P0, [UR13], R4 ;  /* 0x00000004ff0075a7 */ /* 0x000e64000800110d */
[----:B-1----:R-:W-:Y:S05]  /*2db0*/  @!P0 BRA `(.L_x_12) ;  /* 0x0000001400f88947 */ /* 0x002fea0003800000 */
.L_x_11:
[----:B------:R-:W-:Y:S01]  /*2dc0*/  BAR.SYNC.DEFER_BLOCKING 0x0 ;  /* 0x0000000000007b1d */ /* 0x000fe20000010000 */
[----:B------:R-:W-:Y:S02]  /*2dd0*/  LOP3.LUT R38, R0, 0x80, RZ, 0xc0, !PT ;  /* 0x0000008000267812 */ /* 0x000fe400078ec0ff */
[--C-:B------:R-:W-:Y:S02]  /*2de0*/  LOP3.LUT R44, R2, 0x4, R37.reuse, 0xfe, !PT ;  /* 0x00000004022c7812 */ /* 0x100fe400078efe25 */
[----:B------:R-:W-:Y:S01]  /*2df0*/  LEA R38, R38, UR15, 0x5 ;  /* 0x0000000f26267c11 */ /* 0x000fe2000f8e28ff */
[----:B------:R-:W1:Y:S01]  /*2e00*/  LDCU UR4, c[0x0][0x3b4] ;  /* 0x00007680ff0477ac */ /* 0x000e620008000800 */
[C-C-:B------:R-:W-:Y:S02]  /*2e10*/  LOP3.LUT R40, R2.reuse, 0xa, R37.reuse, 0xfe, !PT ;  /* 0x0000000a02287812 */ /* 0x140fe400078efe25 */
[----:B------:R-:W-:Y:S01]  /*2e20*/  LOP3.LUT R42, R2, 0x8, R37, 0xfe, !PT ;  /* 0x00000008022a7812 */ /* 0x000fe200078efe25 */
[----:B------:R-:W-:Y:S01]  /*2e30*/  IMAD R3, R3, 0x10, R38 ;  /* 0x0000001003037824 */ /* 0x000fe200078e0226 */
[----:B------:R-:W2:Y:S01]  /*2e40*/  LDCU.128 UR8, c[0x0][0x390] ;  /* 0x00007200ff0877ac */ /* 0x000ea20008000c00 */
[----:B------:R-:W3:Y:S02]  /*2e50*/  @!P2 SYNCS.CCTL.IV [UR15+0x3000] ;  /* 0x00300000ff00a9b1 */ /* 0x000ee4000800000f */
[----:B---3--:R-:W-:Y:S01]  /*2e60*/  BAR.SYNC.DEFER_BLOCKING 0x0 ;  /* 0x0000000000007b1d */ /* 0x008fe20000010000 */
[----:B--2---:R-:W-:-:S05]  /*2e70*/  ISETP.GE.AND P0, PT, R36, UR10, PT ;  /* 0x0000000a24007c0c */ /* 0x004fca000bf06270 */
[----:B------:R-:W2:Y:S01]  /*2e80*/  LDTM.x32 R4, tmem[UR12] ;  /* 0x0000000c000479ee */ /* 0x000ea200082c0000 */
[----:B------:R-:W3:Y:S01]  /*2e90*/  @!P2 SYNCS.CCTL.IV [UR15+0x3008] ;  /* 0x00300800ff00a9b1 */ /* 0x000ee2000800000f */
[----:B------:R-:W-:Y:S01]  /*2ea0*/  NOP ;  /* 0x0000000000007918 */ /* 0x000fe20000000000 */
[----:B--2---:R-:W-:Y:S02]  /*2eb0*/  F2FP.SATFINITE.E4M3.F32.PACK_AB_MERGE_C R4, R5, R4, RZ ;  /* 0x000000040504723e */ /* 0x004fe400048070ff */
[----:B------:R-:W-:Y:S02]  /*2ec0*/  F2FP.SATFINITE.E4M3.F32.PACK_AB_MERGE_C R6, R7, R6, RZ ;  /* 0x000000060706723e */ /* 0x000fe400048070ff */
[----:B------:R-:W-:Y:S02]  /*2ed0*/  F2FP.SATFINITE.E4M3.F32.PACK_AB_MERGE_C R8, R9, R8, RZ ;  /* 0x000000080908723e */ /* 0x000fe400048070ff */
[----:B------:R-:W-:Y:S02]  /*2ee0*/  F2FP.SATFINITE.E4M3.F32.PACK_AB_MERGE_C R12, R13, R12, RZ ;  /* 0x0000000c0d0c723e */ /* 0x000fe400048070ff */
[----:B------:R-:W-:-:S02]  /*2ef0*/  F2FP.SATFINITE.E4M3.F32.PACK_AB_MERGE_C R14, R15, R14, RZ ;  /* 0x0000000e0f0e723e */ /* 0x000fc400048070ff */
[----:B------:R-:W-:Y:S02]  /*2f00*/  F2FP.SATFINITE.E4M3.F32.PACK_AB_MERGE_C R16, R17, R16, RZ ;  /* 0x000000101110723e */ /* 0x000fe400048070ff */
[----:B------:R-:W-:Y:S02]  /*2f10*/  F2FP.SATFINITE.E4M3.F32.PACK_AB_MERGE_C R20, R21, R20, RZ ;  /* 0x000000141514723e */ /* 0x000fe400048070ff */
[----:B------:R-:W-:Y:S02]  /*2f20*/  F2FP.SATFINITE.E4M3.F32.PACK_AB_MERGE_C R22, R23, R22, RZ ;  /* 0x000000161716723e */ /* 0x000fe400048070ff */
[----:B------:R-:W-:Y:S02]  /*2f30*/  F2FP.SATFINITE.E4M3.F32.PACK_AB_MERGE_C R24, R25, R24, RZ ;  /* 0x000000181918723e */ /* 0x000fe400048070ff */
[----:B------:R-:W-:Y:S02]  /*2f40*/  F2FP.SATFINITE.E4M3.F32.PACK_AB_MERGE_C R18, R19, R18, RZ ;  /* 0x000000121312723e */ /* 0x000fe400048070ff */
[----:B------:R-:W-:-:S02]  /*2f50*/  F2FP.SATFINITE.E4M3.F32.PACK_AB_MERGE_C R26, R27, R26, RZ ;  /* 0x0000001a1b1a723e */ /* 0x000fc400048070ff */
[----:B------:R-:W-:Y:S02]  /*2f60*/  F2FP.SATFINITE.E4M3.F32.PACK_AB_MERGE_C R28, R29, R28, RZ ;  /* 0x0000001c1d1c723e */ /* 0x000fe400048070ff */
[----:B------:R-:W-:Y:S02]  /*2f70*/  LOP3.LUT R19, R4, 0xffff, RZ, 0xc0, !PT ;  /* 0x0000ffff04137812 */ /* 0x000fe400078ec0ff */
[----:B------:R-:W-:Y:S02]  /*2f80*/  LOP3.LUT R38, R6, 0xffff, RZ, 0xc0, !PT ;  /* 0x0000ffff06267812 */ /* 0x000fe400078ec0ff */
[----:B------:R-:W-:Y:S02]  /*2f90*/  LOP3.LUT R21, R8, 0xffff, RZ, 0xc0, !PT ;  /* 0x0000ffff08157812 */ /* 0x000fe400078ec0ff */
[----:B------:R-:W-:Y:S02]  /*2fa0*/  LOP3.LUT R23, R12, 0xffff, RZ, 0xc0, !PT ;  /* 0x0000ffff0c177812 */ /* 0x000fe400078ec0ff */
[----:B------:R-:W-:-:S02]  /*2fb0*/  LOP3.LUT R14, R14, 0xffff, RZ, 0xc0, !PT ;  /* 0x0000ffff0e0e7812 */ /* 0x000fc400078ec0ff */
[----:B------:R-:W-:Y:S02]  /*2fc0*/  LOP3.LUT R25, R16, 0xffff, RZ, 0xc0, !PT ;  /* 0x0000ffff10197812 */ /* 0x000fe400078ec0ff */
[----:B------:R-:W-:Y:S02]  /*2fd0*/  LOP3.LUT R20, R20, 0xffff, RZ, 0xc0, !PT ;  /* 0x0000ffff14147812 */ /* 0x000fe400078ec0ff */
[----:B------:R-:W-:Y:S02]  /*2fe0*/  LOP3.LUT R27, R22, 0xffff, RZ, 0xc0, !PT ;  /* 0x0000ffff161b7812 */ /* 0x000fe400078ec0ff */
[----:B------:R-:W-:Y:S02]  /*2ff0*/  LOP3.LUT R29, R24, 0xffff, RZ, 0xc0, !PT ;  /* 0x0000ffff181d7812 */ /* 0x000fe400078ec0ff */
[----:B------:R-:W-:Y:S02]  /*3000*/  F2FP.SATFINITE.E4M3.F32.PACK_AB_MERGE_C R30, R31, R30, RZ ;  /* 0x0000001e1f1e723e */ /* 0x000fe400048070ff */
[----:B------:R-:W-:-:S02]  /*3010*/  F2FP.SATFINITE.E4M3.F32.PACK_AB_MERGE_C R32, R33, R32, RZ ;  /* 0x000000202120723e */ /* 0x000fc400048070ff */
[--C-:B------:R-:W-:Y:S02]  /*3020*/  PRMT R4, R21, 0x3340, R0.reuse ;  /* 0x0000334015047816 */ /* 0x100fe40000000000 */
[--C-:B------:R-:W-:Y:S02]  /*3030*/  PRMT R6, R25, 0x3340, R0.reuse ;  /* 0x0000334019067816 */ /* 0x100fe40000000000 */
[----:B------:R-:W-:Y:S02]  /*3040*/  PRMT R8, R29, 0x3340, R0 ;  /* 0x000033401d087816 */ /* 0x000fe40000000000 */
[----:B------:R-:W-:Y:S02]  /*3050*/  PRMT R5, R19, 0x3340, R38 ;  /* 0x0000334013057816 */ /* 0x000fe40000000026 */
[----:B------:R-:W-:Y:S02]  /*3060*/  PRMT R7, R23, 0x3340, R14 ;  /* 0x0000334017077816 */ /* 0x000fe4000000000e */
[----:B------:R-:W-:-:S02]  /*3070*/  PRMT R9, R20, 0x3340, R27 ;  /* 0x0000334014097816 */ /* 0x000fc4000000001b */
[----:B------:R-:W-:Y:S02]  /*3080*/  F2FP.SATFINITE.E4M3.F32.PACK_AB_MERGE_C R10, R11, R10, RZ ;  /* 0x0000000a0b0a723e */ /* 0x000fe400048070ff */
[----:B------:R-:W-:Y:S02]  /*3090*/  LOP3.LUT R28, R28, 0xffff, RZ, 0xc0, !PT ;  /* 0x0000ffff1c1c7812 */ /* 0x000fe400078ec0ff */
[----:B------:R-:W-:Y:S02]  /*30a0*/  LOP3.LUT R31, R30, 0xffff, RZ, 0xc0, !PT ;  /* 0x0000ffff1e1f7812 */ /* 0x000fe400078ec0ff */
[----:B------:R-:W-:Y:S02]  /*30b0*/  LOP3.LUT R33, R32, 0xffff, RZ, 0xc0, !PT ;  /* 0x0000ffff20217812 */ /* 0x000fe400078ec0ff */
[----:B------:R-:W-:Y:S02]  /*30c0*/  PRMT R11, R5, 0x5410, R4 ;  /* 0x00005410050b7816 */ /* 0x000fe40000000004 */
[----:B------:R-:W-:-:S02]  /*30d0*/  PRMT R13, R7, 0x5410, R6 ;  /* 0x00005410070d7816 */ /* 0x000fc40000000006 */
[----:B------:R-:W-:Y:S02]  /*30e0*/  PRMT R15, R9, 0x5410, R8 ;  /* 0x00005410090f7816 */ /* 0x000fe40000000008 */
[----:B------:R-:W-:Y:S02]  /*30f0*/  SHF.R.U32.HI R4, RZ, 0x8, R19 ;  /* 0x00000008ff047819 */ /* 0x000fe40000011613 */
[----:B------:R-:W-:Y:S02]  /*3100*/  SHF.R.U32.HI R5, RZ, 0x8, R38 ;  /* 0x00000008ff057819 */ /* 0x000fe40000011626 */
[----:B------:R-:W-:Y:S02]  /*3110*/  SHF.R.U32.HI R6, RZ, 0x8, R21 ;  /* 0x00000008ff067819 */ /* 0x000fe40000011615 */
[----:B------:R-:W-:Y:S02]  /*3120*/  SHF.R.U32.HI R7, RZ, 0x8, R23 ;  /* 0x00000008ff077819 */ /* 0x000fe40000011617 */
[----:B------:R-:W-:-:S02]  /*3130*/  SHF.R.U32.HI R8, RZ, 0x8, R14 ;  /* 0x00000008ff087819 */ /* 0x000fc4000001160e */
[----:B------:R-:W-:Y:S02]  /*3140*/  SHF.R.U32.HI R9, RZ, 0x8, R25 ;  /* 0x00000008ff097819 */ /* 0x000fe40000011619 */
[----:B------:R-:W-:Y:S02]  /*3150*/  PRMT R12, R33, 0x3340, R0 ;  /* 0x00003340210c7816 */ /* 0x000fe40000000000 */
[----:B------:R-:W-:Y:S02]  /*3160*/  PRMT R17, R28, 0x3340, R31 ;  /* 0x000033401c117816 */ /* 0x000fe4000000001f */
[----:B------:R-:W-:Y:S02]  /*3170*/  LOP3.LUT R4, R4, 0xffff, RZ, 0xc0, !PT ;  /* 0x0000ffff04047812 */ /* 0x000fe400078ec0ff */
[----:B------:R-:W-:Y:S02]  /*3180*/  LOP3.LUT R5, R5, 0xffff, RZ, 0xc0, !PT ;  /* 0x0000ffff05057812 */ /* 0x000fe400078ec0ff */
[----:B------:R-:W-:-:S02]  /*3190*/  LOP3.LUT R6, R6, 0xffff, RZ, 0xc0, !PT ;  /* 0x0000ffff06067812 */ /* 0x000fc400078ec0ff */
[----:B------:R-:W-:Y:S02]  /*31a0*/  LOP3.LUT R7, R7, 0xffff, RZ, 0xc0, !PT ;  /* 0x0000ffff07077812 */ /* 0x000fe400078ec0ff */
[----:B------:R-:W-:Y:S02]  /*31b0*/  LOP3.LUT R8, R8, 0xffff, RZ, 0xc0, !PT ;  /* 0x0000ffff08087812 */ /* 0x000fe400078ec0ff */
[----:B------:R-:W-:Y:S02]  /*31c0*/  LOP3.LUT R9, R9, 0xffff, RZ, 0xc0, !PT ;  /* 0x0000ffff09097812 */ /* 0x000fe400078ec0ff */
[----:B------:R-:W-:Y:S02]  /*31d0*/  PRMT R17, R17, 0x5410, R12 ;  /* 0x0000541011117816 */ /* 0x000fe4000000000c */
[----:B------:R-:W-:Y:S02]  /*31e0*/  PRMT R19, R4, 0x3340, R5 ;  /* 0x0000334004137816 */ /* 0x000fe40000000005 */
[----:B------:R-:W-:-:S02]  /*31f0*/  PRMT R12, R6, 0x3340, R1 ;  /* 0x00003340060c7816 */ /* 0x000fc40000000001 */
[----:B------:R-:W-:Y:S02]  /*3200*/  PRMT R21, R7, 0x3340, R8 ;  /* 0x0000334007157816 */ /* 0x000fe40000000008 */
[----:B------:R-:W-:Y:S02]  /*3210*/  PRMT R14, R9, 0x3340, R0 ;  /* 0x00003340090e7816 */ /* 0x000fe40000000000 */
[----:B------:R-:W-:Y:S02]  /*3220*/  SHF.R.U32.HI R4, RZ, 0x8, R20 ;  /* 0x00000008ff047819 */ /* 0x000fe40000011614 */
[----:B------:R-:W-:Y:S02]  /*3230*/  SHF.R.U32.HI R5, RZ, 0x8, R27 ;  /* 0x00000008ff057819 */ /* 0x000fe4000001161b */
[----:B------:R-:W-:Y:S02]  /*3240*/  SHF.R.U32.HI R6, RZ, 0x8, R29 ;  /* 0x00000008ff067819 */ /* 0x000fe4000001161d */
[----:B------:R-:W-:-:S02]  /*3250*/  SHF.R.U32.HI R7, RZ, 0x8, R28 ;  /* 0x00000008ff077819 */ /* 0x000fc4000001161c */
[----:B------:R-:W-:Y:S02]  /*3260*/  SHF.R.U32.HI R8, RZ, 0x8, R31 ;  /* 0x00000008ff087819 */ /* 0x000fe4000001161f */
[----:B------:R-:W-:Y:S02]  /*3270*/  SHF.R.U32.HI R9, RZ, 0x8, R33 ;  /* 0x00000008ff097819 */ /* 0x000fe40000011621 */
[----:B------:R-:W-:Y:S02]  /*3280*/  LOP3.LUT R4, R4, 0xffff, RZ, 0xc0, !PT ;  /* 0x0000ffff04047812 */ /* 0x000fe400078ec0ff */
[----:B------:R-:W-:Y:S02]  /*3290*/  LOP3.LUT R5, R5, 0xffff, RZ, 0xc0, !PT ;  /* 0x0000ffff05057812 */ /* 0x000fe400078ec0ff */
[----:B------:R-:W-:Y:S02]  /*32a0*/  LOP3.LUT R6, R6, 0xffff, RZ, 0xc0, !PT ;  /* 0x0000ffff06067812 */ /* 0x000fe400078ec0ff */
[----:B------:R-:W-:-:S02]  /*32b0*/  LOP3.LUT R9, R9, 0xffff, RZ, 0xc0, !PT ;  /* 0x0000ffff09097812 */ /* 0x000fc400078ec0ff */
[----:B------:R-:W-:Y:S02]  /*32c0*/  LOP3.LUT R8, R8, 0xffff, RZ, 0xc0, !PT ;  /* 0x0000ffff08087812 */ /* 0x000fe400078ec0ff */
[----:B------:R-:W-:Y:S02]  /*32d0*/  LOP3.LUT R7, R7, 0xffff, RZ, 0xc0, !PT ;  /* 0x0000ffff07077812 */ /* 0x000fe400078ec0ff */
[----:B------:R-:W-:Y:S02]  /*32e0*/  F2FP.SATFINITE.E4M3.F32.PACK_AB_MERGE_C R34, R35, R34, RZ ;  /* 0x000000222322723e */ /* 0x000fe400048070ff */
[----:B------:R-:W-:Y:S02]  /*32f0*/  PRMT R5, R4, 0x3340, R5 ;  /* 0x0000334004057816 */ /* 0x000fe40000000005 */
[----:B------:R-:W-:Y:S02]  /*3300*/  PRMT R6, R6, 0x3340, R1 ;  /* 0x0000334006067816 */ /* 0x000fe40000000001 */
[----:B------:R-:W-:Y:S01]  /*3310*/  PRMT R9, R9, 0x3340, R0 ;  /* 0x0000334009097816 */ /* 0x000fe20000000000 */
[----:B------:R-:W-:Y:S01]  /*3320*/  IMAD.SHL.U32 R0, R0, 0x10, RZ ;  /* 0x0000001000007824 */ /* 0x000fe200078e00ff */
[----:B------:R-:W-:-:S02]  /*3330*/  PRMT R8, R7, 0x3340, R8 ;  /* 0x0000334007087816 */ /* 0x000fc40000000008 */
[----:B------:R-:W-:Y:S02]  /*3340*/  PRMT R19, R19, 0x5410, R12 ;  /* 0x0000541013137816 */ /* 0x000fe4000000000c */
[----:B------:R-:W-:Y:S02]  /*3350*/  LOP3.LUT R10, R10, 0xffff, RZ, 0xc0, !PT ;  /* 0x0000ffff0a0a7812 */ /* 0x000fe400078ec0ff */
[----:B------:R-:W-:Y:S02]  /*3360*/  LOP3.LUT R26, R26, 0xffff, RZ, 0xc0, !PT ;  /* 0x0000ffff1a1a7812 */ /* 0x000fe400078ec0ff */
[----:B------:R-:W-:Y:S02]  /*3370*/  PRMT R21, R21, 0x5410, R14 ;  /* 0x0000541015157816 */ /* 0x000fe4000000000e */
[----:B------:R-:W-:Y:S02]  /*3380*/  PRMT R5, R5, 0x5410, R6 ;  /* 0x0000541005057816 */ /* 0x000fe40000000006 */
[----:B------:R-:W-:-:S02]  /*3390*/  PRMT R27, R8, 0x5410, R9 ;  /* 0x00005410081b7816 */ /* 0x000fc40000000009 */
[----:B------:R-:W-:Y:S02]  /*33a0*/  LOP3.LUT R18, R18, 0xffff, RZ, 0xc0, !PT ;  /* 0x0000ffff12127812 */ /* 0x000fe400078ec0ff */
[----:B------:R-:W-:Y:S02]  /*33b0*/  LOP3.LUT R34, R34, 0xffff, RZ, 0xc0, !PT ;  /* 0x0000ffff22227812 */ /* 0x000fe400078ec0ff */
[--C-:B------:R-:W-:Y:S02]  /*33c0*/  PRMT R8, R11, 0x4210, R10.reuse ;  /* 0x000042100b087816 */ /* 0x100fe4000000000a */
[----:B------:R-:W-:Y:S02]  /*33d0*/  PRMT R24, R19, 0x5210, R10 ;  /* 0x0000521013187816 */ /* 0x000fe4000000000a */
[----:B------:R-:W-:Y:S02]  /*33e0*/  PRMT R10, R15, 0x4210, R26 ;  /* 0x000042100f0a7816 */ /* 0x000fe4000000001a */
[----:B------:R-:W-:-:S02]  /*33f0*/  PRMT R9, R13, 0x4210, R18 ;  /* 0x000042100d097816 */ /* 0x000fc40000000012 */
[----:B------:R-:W-:Y:S01]  /*3400*/  PRMT R25, R21, 0x5210, R18 ;  /* 0x0000521015197816 */ /* 0x000fe20000000012 */
[----:B------:R-:W2:Y:S01]  /*3410*/  LDC R13, c[0x0][0x3b8] ;  /* 0x0000ee00ff0d7b82 */ /* 0x000ea20000000800 */
[----:B------:R-:W-:Y:S02]  /*3420*/  PRMT R26, R5, 0x5210, R26 ;  /* 0x00005210051a7816 */ /* 0x000fe4000000001a */
[--C-:B------:R-:W-:Y:S02]  /*3430*/  PRMT R11, R17, 0x4210, R34.reuse ;  /* 0x00004210110b7816 */ /* 0x100fe40000000022 */
[----:B------:R-:W-:Y:S02]  /*3440*/  PRMT R27, R27, 0x5210, R34 ;  /* 0x000052101b1b7816 */ /* 0x000fe40000000022 */
[----:B------:R-:W-:Y:S01]  /*3450*/  LOP3.LUT R19, R0, 0xff0, RZ, 0xc0, !PT ;  /* 0x00000ff000137812 */ /* 0x000fe200078ec0ff */
[----:B---3--:R3:W-:Y:S01]  /*3460*/  STS.128 [R3], R8 ;  /* 0x0000000803007388 */ /* 0x0087e20000000c00 */
[----:B------:R-:W-:-:S02]  /*3470*/  LOP3.LUT R0, R2, R37, RZ, 0xfc, !PT ;  /* 0x0000002502007212 */ /* 0x000fc400078efcff */
[--C-:B------:R-:W-:Y:S01]  /*3480*/  LOP3.LUT R28, R2, 0x1e, R37.reuse, 0xfe, !PT ;  /* 0x0000001e021c7812 */ /* 0x100fe200078efe25 */
[----:B------:R1:W-:Y:S01]  /*3490*/  STS.128 [R3+0x800], R24 ;  /* 0x0008001803007388 */ /* 0x0003e20000000c00 */
[----:B------:R-:W-:Y:S02]  /*34a0*/  ISETP.LT.AND P4, PT, R0, UR11, !P0 ;  /* 0x0000000b00007c0c */ /* 0x000fe4000c781270 */
[C-C-:B------:R-:W-:Y:S01]  /*34b0*/  LOP3.LUT R30, R2.reuse, 0x1c, R37.reuse, 0xfe, !PT ;  /* 0x0000001c021e7812 */ /* 0x140fe200078efe25 */
[----:B------:R-:W-:Y:S01]  /*34c0*/  BAR.SYNC.DEFER_BLOCKING 0x0 ;  /* 0x0000000000007b1d */ /* 0x000fe20000010000 */
[C-C-:B------:R-:W-:Y:S02]  /*34d0*/  LOP3.LUT R32, R2.reuse, 0x1a, R37.reuse, 0xfe, !PT ;  /* 0x0000001a02207812 */ /* 0x140fe400078efe25 */
[C-C-:B------:R-:W-:Y:S02]  /*34e0*/  LOP3.LUT R18, R2.reuse, 0x18, R37.reuse, 0xfe, !PT ;  /* 0x0000001802127812 */ /* 0x140fe400078efe25 */
[----:B------:R-:W-:-:S02]  /*34f0*/  LOP3.LUT R22, R2, 0x16, R37, 0xfe, !PT ;  /* 0x0000001602167812 */ /* 0x000fc400078efe25 */
[--C-:B------:R-:W-:Y:S01]  /*3500*/  LOP3.LUT R34, R2, 0x10, R37.reuse, 0xfe, !PT ;  /* 0x0000001002227812 */ /* 0x100fe200078efe25 */
[CC--:B--2---:R-:W-:Y:S01]  /*3510*/  IMAD R20, R0.reuse, R13.reuse, RZ ;  /* 0x0000000d00147224 */ /* 0x0c4fe200078e02ff */
[----:B---3--:R-:W-:Y:S01]  /*3520*/  LOP3.LUT R9, R0, 0x3a, RZ, 0xfc, !PT ;  /* 0x0000003a00097812 */ /* 0x008fe200078efcff */
[----:B------:R-:W-:Y:S01]  /*3530*/  IMAD R11, R44, R13, RZ ;  /* 0x0000000d2c0b7224 */ /* 0x000fe200078e02ff */
[--C-:B------:R-:W-:Y:S01]  /*3540*/  LOP3.LUT R10, R2, 0x2, R37.reuse, 0xfe, !PT ;  /* 0x00000002020a7812 */ /* 0x100fe200078efe25 */
[----:B-1----:R-:W-:Y:S01]  /*3550*/  IMAD R3, R36, UR4, RZ ;  /* 0x0000000424037c24 */ /* 0x002fe2000f8e02ff */
[C-C-:B------:R-:W-:Y:S02]  /*3560*/  LOP3.LUT R24, R2.reuse, 0x14, R37.reuse, 0xfe, !PT ;  /* 0x0000001402187812 */ /* 0x140fe400078efe25 */
[----:B------:R-:W-:Y:S02]  /*3570*/  LOP3.LUT R26, R2, 0x12, R37, 0xfe, !PT ;  /* 0x00000012021a7812 */ /* 0x000fe400078efe25 */
[----:B------:R-:W-:-:S02]  /*3580*/  IADD3 R12, P2, PT, R3, UR8, RZ ;  /* 0x00000008030c7c10 */ /* 0x000fc4000ff5e0ff */
[--C-:B------:R-:W-:Y:S02]  /*3590*/  LOP3.LUT R38, R2, 0xe, R37.reuse, 0xfe, !PT ;  /* 0x0000000e02267812 */ /* 0x100fe400078efe25 */
[----:B------:R-:W-:Y:S02]  /*35a0*/  LEA.HI.X.SX32 R3, R3, UR9, 0x1, P2 ;  /* 0x0000000903037c11 */ /* 0x000fe400090f0eff */
[----:B------:R-:W-:Y:S01]  /*35b0*/  IADD3 R8, P2, PT, R20, R12, RZ ;  /* 0x0000000c14087210 */ /* 0x000fe20007f5e0ff */
[----:B------:R-:W1:Y:S01]  /*35c0*/  LDS.128 R4, [R19+UR15] ;  /* 0x0000000f13047984 */ /* 0x000e620008000c00 */
[C-C-:B------:R-:W-:Y:S02]  /*35d0*/  LOP3.LUT R36, R2.reuse, 0xc, R37.reuse, 0xfe, !PT ;  /* 0x0000000c02247812 */ /* 0x140fe400078efe25 */
[----:B------:R-:W-:Y:S01]  /*35e0*/  LOP3.LUT R16, R2, 0x6, R37, 0xfe, !PT ;  /* 0x0000000602107812 */ /* 0x000fe200078efe25 */
[----:B------:R-:W-:Y:S01]  /*35f0*/  IMAD R2, R10, R13, RZ ;  /* 0x0000000d0a027224 */ /* 0x000fe200078e02ff */
[----:B------:R-:W-:-:S02]  /*3600*/  ISETP.LT.AND P3, PT, R9, UR11, !P0 ;  /* 0x0000000b09007c0c */ /* 0x000fc4000c761270 */
[----:B------:R-:W-:Y:S01]  /*3610*/  LEA.HI.X.SX32 R9, R20, R3, 0x1, P2 ;  /* 0x0000000314097211 */ /* 0x000fe200010f0eff */
[----:B------:R-:W-:Y:S01]  /*3620*/  IMAD R17, R16, R13, RZ ;  /* 0x0000000d10117224 */ /* 0x000fe200078e02ff */
[----:B------:R-:W-:Y:S01]  /*3630*/  ISETP.LT.AND P2, PT, R10, UR11, !P0 ;  /* 0x0000000b0a007c0c */ /* 0x000fe2000c741270 */
[----:B------:R-:W-:Y:S01]  /*3640*/  IMAD R20, R13, 0x20, R20 ;  /* 0x000000200d147824 */ /* 0x000fe200078e0214 */
[CC--:B------:R-:W-:Y:S02]  /*3650*/  IADD3 R14, P6, PT, R11.reuse, R12.reuse, RZ ;  /* 0x0000000c0b0e7210 */ /* 0x0c0fe40007fde0ff */
[C---:B------:R-:W-:Y:S02]  /*3660*/  IADD3 R10, P5, PT, R2.reuse, R12, RZ ;  /* 0x0000000c020a7210 */ /* 0x040fe40007fbe0ff */
[-C--:B------:R-:W-:Y:S02]  /*3670*/  LEA.HI.X.SX32 R15, R11, R3.reuse, 0x1, P6 ;  /* 0x000000030b0f7211 */ /* 0x080fe400030f0eff */
[----:B------:R-:W-:Y:S01]  /*3680*/  LEA.HI.X.SX32 R11, R2, R3, 0x1, P5 ;  /* 0x00000003020b7211 */ /* 0x000fe200028f0eff */
[----:B------:R-:W-:Y:S01]  /*3690*/  IMAD R2, R42, R13, RZ ;  /* 0x0000000d2a027224 */ /* 0x000fe200078e02ff */
[----:B------:R-:W-:-:S02]  /*36a0*/  ISETP.LT.AND P5, PT, R16, UR11, !P0 ;  /* 0x0000000b10007c0c */ /* 0x000fc4000c7a1270 */
[----:B------:R-:W-:-:S04]  /*36b0*/  IADD3 R16, P6, PT, R17, R12, RZ ;  /* 0x0000000c11107210 */ /* 0x000fc80007fde0ff */
[----:B------:R-:W-:Y:S02]  /*36c0*/  LEA.HI.X.SX32 R17, R17, R3, 0x1, P6 ;  /* 0x0000000311117211 */ /* 0x000fe400030f0eff */
[----:B------:R-:W-:Y:S02]  /*36d0*/  ISETP.LT.AND P6, PT, R42, UR11, !P0 ;  /* 0x0000000b2a007c0c */ /* 0x000fe4000c7c1270 */
[C---:B-1----:R-:W-:Y:S02]  /*36e0*/  PRMT R21, R4.reuse, 0x7770, RZ ;  /* 0x0000777004157816 */ /* 0x042fe400000000ff */
[C---:B------:R-:W-:Y:S02]  /*36f0*/  PRMT R23, R4.reuse, 0x7771, RZ ;  /* 0x0000777104177816 */ /* 0x040fe400000000ff */
[----:B------:R-:W-:Y:S01]  /*3700*/  PRMT R27, R4, 0x7773, RZ ;  /* 0x00007773041b7816 */ /* 0x000fe200000000ff */
[----:B------:R1:W-:Y:S01]  /*3710*/  @P4 STG.E.U8 desc[UR16][R8.64], R21 ;  /* 0x0000001508004986 */ /* 0x0003e2000c101110 */
[----:B------:R-:W-:-:S02]  /*3720*/  ISETP.LT.AND P4, PT, R44, UR11, !P0 ;  /* 0x0000000b2c007c0c */ /* 0x000fc4000c781270 */
[C---:B------:R-:W-:Y:S01]  /*3730*/  PRMT R25, R5.reuse, 0x7771, RZ ;  /* 0x0000777105197816 */ /* 0x040fe200000000ff */
[----:B------:R2:W-:Y:S01]  /*3740*/  @P2 STG.E.U8 desc[UR16][R10.64], R23 ;  /* 0x000000170a002986 */ /* 0x0005e2000c101110 */
[----:B-1----:R-:W-:Y:S02]  /*3750*/  IADD3 R8, P2, PT, R2, R12, RZ ;  /* 0x0000000c02087210 */ /* 0x002fe40007f5e0ff */
[----:B------:R-:W-:Y:S01]  /*3760*/  PRMT R21, R4, 0x7772, RZ ;  /* 0x0000777204157816 */ /* 0x000fe200000000ff */
[----:B------:R-:W-:Y:S01]  /*3770*/  IMAD R4, R36, R13, RZ ;  /* 0x0000000d24047224 */ /* 0x000fe200078e02ff */
[----:B------:R-:W-:Y:S01]  /*3780*/  LEA.HI.X.SX32 R9, R2, R3, 0x1, P2 ;  /* 0x0000000302097211 */ /* 0x000fe200010f0eff */
[----:B------:R-:W-:Y:S01]  /*3790*/  IMAD R2, R40, R13, RZ ;  /* 0x0000000d28027224 */ /* 0x000fe200078e02ff */
[----:B--2---:R-:W-:-:S03]  /*37a0*/  PRMT R23, R5, 0x7770, RZ ;  /* 0x0000777005177816 */ /* 0x004fc600000000ff */
[----:B------:R1:W-:Y:S01]  /*37b0*/  @P4 STG.E.U8 desc[UR16][R14.64], R21 ;  /* 0x000000150e004986 */ /* 0x0003e2000c101110 */
[----:B------:R-:W-:Y:S02]  /*37c0*/  ISETP.LT.AND P4, PT, R40, UR11, !P0 ;  /* 0x0000000b28007c0c */ /* 0x000fe4000c781270 */
[----:B------:R-:W-:Y:S01]  /*37d0*/  ISETP.LT.AND P2, PT, R36, UR11, !P0 ;  /* 0x0000000b24007c0c */ /* 0x000fe2000c741270 */
[----:B------:R2:W-:Y:S01]  /*37e0*/  @P5 STG.E.U8 desc[UR16][R16.64], R27 ;  /* 0x0000001b10005986 */ /* 0x0005e2000c101110 */
[----:B------:R-:W-:-:S03]  /*37f0*/  IADD3 R10, P5, PT, R2, R12, RZ ;  /* 0x0000000c020a7210 */ /* 0x000fc60007fbe0ff */
[----:B------:R3:W-:Y:S01]  /*3800*/  @P6 STG.E.U8 desc[UR16][R8.64], R23 ;  /* 0x0000001708006986 */ /* 0x0007e2000c101110 */
[----:B------:R-:W-:Y:S01]  /*3810*/  LEA.HI.X.SX32 R11, R2, R3, 0x1, P5 ;  /* 0x00000003020b7211 */ /* 0x000fe200028f0eff */
[C---:B------:R-:W-:Y:S01]  /*3820*/  IMAD R2, R38.reuse, R13, RZ ;  /* 0x0000000d26027224 */ /* 0x040fe200078e02ff */
[----:B------:R-:W-:Y:S02]  /*3830*/  ISETP.LT.AND P5, PT, R38, UR11, !P0 ;  /* 0x0000000b26007c0c */ /* 0x000fe4000c7a1270 */
[CC--:B-1----:R-:W-:Y:S01]  /*3840*/  IADD3 R14, P6, PT, R4.reuse, R12.reuse, RZ ;  /* 0x0000000c040e7210 */ /* 0x0c2fe20007fde0ff */
[----:B------:R1:W-:Y:S01]  /*3850*/  @P4 STG.E.U8 desc[UR16][R10.64], R25 ;  /* 0x000000190a004986 */ /* 0x0003e2000c101110 */
[C---:B------:R-:W-:Y:S02]  /*3860*/  PRMT R21, R5.reuse, 0x7772, RZ ;  /* 0x0000777205157816 */ /* 0x040fe400000000ff */
[----:B------:R-:W-:Y:S02]  /*3870*/  LEA.HI.X.SX32 R15, R4, R3, 0x1, P6 ;  /* 0x00000003040f7211 */ /* 0x000fe400030f0eff */
[-C--:B--2---:R-:W-:Y:S01]  /*3880*/  IADD3 R16, P6, PT, R2, R12.reuse, RZ ;  /* 0x0000000c02107210 */ /* 0x084fe20007fde0ff */
[C---:B---3--:R-:W-:Y:S01]  /*3890*/  IMAD R9, R34.reuse, R13, RZ ;  /* 0x0000000d22097224 */ /* 0x048fe200078e02ff */
[----:B------:R-:W-:Y:S01]  /*38a0*/  ISETP.LT.AND P4, PT, R34, UR11, !P0 ;  /* 0x0000000b22007c0c */ /* 0x000fe2000c781270 */
[----:B------:R2:W-:Y:S01]  /*38b0*/  @P2 STG.E.U8 desc[UR16][R14.64], R21 ;  /* 0x000000150e002986 */ /* 0x0005e2000c101110 */
[----:B------:R-:W-:Y:S01]  /*38c0*/  LEA.HI.X.SX32 R17, R2, R3, 0x1, P6 ;  /* 0x0000000302117211 */ /* 0x000fe200030f0eff */
[-C--:B------:R-:W-:Y:S01]  /*38d0*/  IMAD R2, R26, R13.reuse, RZ ;  /* 0x0000000d1a027224 */ /* 0x080fe200078e02ff */
[----:B------:R-:W-:Y:S01]  /*38e0*/  PRMT R23, R5, 0x7773, RZ ;  /* 0x0000777305177816 */ /* 0x000fe200000000ff */
[----:B-1----:R-:W-:Y:S01]  /*38f0*/  IMAD R10, R24, R13, RZ ;  /* 0x0000000d180a7224 */ /* 0x002fe200078e02ff */
[----:B------:R-:W-:-:S02]  /*3900*/  IADD3 R4, P6, PT, R9, R12, RZ ;  /* 0x0000000c09047210 */ /* 0x000fc40007fde0ff */
[----:B------:R-:W-:Y:S01]  /*3910*/  ISETP.LT.AND P2, PT, R26, UR11, !P0 ;  /* 0x0000000b1a007c0c */ /* 0x000fe2000c741270 */
[----:B------:R1:W-:Y:S01]  /*3920*/  @P5 STG.E.U8 desc[UR16][R16.64], R23 ;  /* 0x0000001710005986 */ /* 0x0003e2000c101110 */
[-C--:B------:R-:W-:Y:S02]  /*3930*/  LEA.HI.X.SX32 R5, R9, R3.reuse, 0x1, P6 ;  /* 0x0000000309057211 */ /* 0x080fe400030f0eff */
[-C--:B------:R-:W-:Y:S02]  /*3940*/  IADD3 R8, P5, PT, R2, R12.reuse, RZ ;  /* 0x0000000c02087210 */ /* 0x080fe40007fbe0ff */
[----:B--2---:R-:W-:Y:S02]  /*3950*/  PRMT R21, R6, 0x7770, RZ ;  /* 0x0000777006157816 */ /* 0x004fe400000000ff */
[----:B------:R-:W-:Y:S02]  /*3960*/  ISETP.LT.AND P6, PT, R24, UR11, !P0 ;  /* 0x0000000b18007c0c */ /* 0x000fe4000c7c1270 */
[----:B------:R-:W-:Y:S01]  /*3970*/  LEA.HI.X.SX32 R9, R2, R3, 0x1, P5 ;  /* 0x0000000302097211 */ /* 0x000fe200028f0eff */
[----:B------:R2:W-:Y:S01]  /*3980*/  @P4 STG.E.U8 desc[UR16][R4.64], R21 ;  /* 0x0000001504004986 */ /* 0x0005e2000c101110 */
[----:B------:R-:W-:Y:S01]  /*3990*/  PRMT R11, R6, 0x7771, RZ ;  /* 0x00007771060b7816 */ /* 0x000fe200000000ff */
[----:B------:R-:W-:Y:S01]  /*39a0*/  IMAD R2, R22, R13, RZ ;  /* 0x0000000d16027224 */ /* 0x000fe200078e02ff */
[----:B------:R-:W-:-:S02]  /*39b0*/  IADD3 R14, P4, PT, R10, R12, RZ ;  /* 0x0000000c0a0e7210 */ /* 0x000fc40007f9e0ff */
[----:B-1----:R-:W-:Y:S01]  /*39c0*/  PRMT R23, R6, 0x7772, RZ ;  /* 0x0000777206177816 */ /* 0x002fe200000000ff */
[----:B------:R-:W-:Y:S01]  /*39d0*/  @P2 STG.E.U8 desc[UR16][R8.64], R11 ;  /* 0x0000000b08002986 */ /* 0x000fe2000c101110 */
[----:B------:R-:W-:Y:S02]  /*39e0*/  LEA.HI.X.SX32 R15, R10, R3, 0x1, P4 ;  /* 0x000000030a0f7211 */ /* 0x000fe400020f0eff */
[C---:B------:R-:W-:Y:S01]  /*39f0*/  ISETP.LT.AND P2, PT, R18.reuse, UR11, !P0 ;  /* 0x0000000b12007c0c */ /* 0x040fe2000c741270 */
[----:B------:R-:W1:Y:S01]  /*3a00*/  LDS.128 R8, [R19+UR15+0x1000] ;  /* 0x0010000f13087984 */ /* 0x000e620008000c00 */
[----:B------:R-:W-:Y:S01]  /*3a10*/  IMAD R18, R18, R13, RZ ;  /* 0x0000000d12127224 */ /* 0x000fe200078e02ff */
[-C--:B------:R-:W-:Y:S02]  /*3a20*/  IADD3 R16, P4, PT, R2, R12.reuse, RZ ;  /* 0x0000000c02107210 */ /* 0x080fe40007f9e0ff */
[----:B------:R-:W-:Y:S01]  /*3a30*/  ISETP.LT.AND P5, PT, R22, UR11, !P0 ;  /* 0x0000000b16007c0c */ /* 0x000fe2000c7a1270 */
[----:B------:R3:W-:Y:S01]  /*3a40*/  @P6 STG.E.U8 desc[UR16][R14.64], R23 ;  /* 0x000000170e006986 */ /* 0x0007e2000c101110 */
[----:B------:R-:W-:Y:S01]  /*3a50*/  LEA.HI.X.SX32 R17, R2, R3, 0x1, P4 ;  /* 0x0000000302117211 */ /* 0x000fe200020f0eff */
[----:B------:R-:W-:Y:S01]  /*3a60*/  IMAD R2, R32, R13, RZ ;  /* 0x0000000d20027224 */ /* 0x000fe200078e02ff */
[----:B--2---:R-:W-:-:S02]  /*3a70*/  IADD3 R4, P6, PT, R18, R12, RZ ;  /* 0x0000000c12047210 */ /* 0x004fc40007fde0ff */
[----:B------:R-:W-:Y:S02]  /*3a80*/  ISETP.LT.AND P4, PT, R32, UR11, !P0 ;  /* 0x0000000b20007c0c */ /* 0x000fe4000c781270 */
[----:B------:R-:W-:Y:S01]  /*3a90*/  PRMT R25, R6, 0x7773, RZ ;  /* 0x0000777306197816 */ /* 0x000fe200000000ff */
[----:B------:R-:W-:Y:S01]  /*3aa0*/  IMAD R6, R30, R13, RZ ;  /* 0x0000000d1e067224 */ /* 0x000fe200078e02ff */
[-C--:B------:R-:W-:Y:S02]  /*3ab0*/  LEA.HI.X.SX32 R5, R18, R3.reuse, 0x1, P6 ;  /* 0x0000000312057211 */ /* 0x080fe400030f0eff */
[C---:B------:R-:W-:Y:S01]  /*3ac0*/  PRMT R21, R7.reuse, 0x7770, RZ ;  /* 0x0000777007157816 */ /* 0x040fe200000000ff */
[----:B------:R-:W-:Y:S01]  /*3ad0*/  @P5 STG.E.U8 desc[UR16][R16.64], R25 ;  /* 0x0000001910005986 */ /* 0x000fe2000c101110 */
[C---:B---3--:R-:W-:Y:S02]  /*3ae0*/  IADD3 R14, P6, PT, R2.reuse, R12, RZ ;  /* 0x0000000c020e7210 */ /* 0x048fe40007fde0ff */
[----:B------:R-:W-:Y:S01]  /*3af0*/  PRMT R23, R7, 0x7771, RZ ;  /* 0x0000777107177816 */ /* 0x000fe200000000ff */
[----:B------:R2:W-:Y:S01]  /*3b00*/  @P2 STG.E.U8 desc[UR16][R4.64], R21 ;  /* 0x0000001504002986 */ /* 0x0005e2000c101110 */
[----:B------:R-:W-:Y:S01]  /*3b10*/  LEA.HI.X.SX32 R15, R2, R3, 0x1, P6 ;  /* 0x00000003020f7211 */ /* 0x000fe200030f0eff */
[----:B------:R-:W-:Y:S01]  /*3b20*/  IMAD R2, R28, R13, RZ ;  /* 0x0000000d1c027224 */ /* 0x000fe200078e02ff */
[----:B------:R-:W-:-:S02]  /*3b30*/  ISETP.LT.AND P2, PT, R30, UR11, !P0 ;  /* 0x0000000b1e007c0c */ /* 0x000fc4000c741270 */
[-C--:B------:R-:W-:Y:S01]  /*3b40*/  IADD3 R18, P6, PT, R6, R12.reuse, RZ ;  /* 0x0000000c06127210 */ /* 0x080fe20007fde0ff */
[----:B------:R3:W-:Y:S01]  /*3b50*/  @P4 STG.E.U8 desc[UR16][R14.64], R23 ;  /* 0x000000170e004986 */ /* 0x0007e2000c101110 */
[----:B------:R-:W-:Y:S02]  /*3b60*/  ISETP.LT.AND P4, PT, R28, UR11, !P0 ;  /* 0x0000000b1c007c0c */ /* 0x000fe4000c781270 */
[----:B------:R-:W-:Y:S02]  /*3b70*/  LEA.HI.X.SX32 R19, R6, R3, 0x1, P6 ;  /* 0x0000000306137211 */ /* 0x000fe400030f0eff */
[----:B------:R-:W-:Y:S02]  /*3b80*/  IADD3 R6, P6, PT, R2, R12, RZ ;  /* 0x0000000c02067210 */ /* 0x000fe40007fde0ff */
[----:B--2---:R-:W-:Y:S02]  /*3b90*/  PRMT R21, R7, 0x7772, RZ ;  /* 0x0000777207157816 */ /* 0x004fe400000000ff */
[----:B------:R-:W-:-:S02]  /*3ba0*/  LOP3.LUT R4, R0, 0x22, RZ, 0xfc, !PT ;  /* 0x0000002200047812 */ /* 0x000fc400078efcff */
[----:B------:R-:W-:Y:S01]  /*3bb0*/  LOP3.LUT R22, R0, 0x20, RZ, 0xfc, !PT ;  /* 0x0000002000167812 */ /* 0x000fe200078efcff */
[----:B------:R2:W-:Y:S01]  /*3bc0*/  @P2 STG.E.U8 desc[UR16][R18.64], R21 ;  /* 0x0000001512002986 */ /* 0x0005e2000c101110 */
[----:B------:R-:W-:Y:S02]  /*3bd0*/  PRMT R17, R7, 0x7773, RZ ;  /* 0x0000777307117816 */ /* 0x000fe400000000ff */
[----:B------:R-:W-:Y:S01]  /*3be0*/  LEA.HI.X.SX32 R7, R2, R3, 0x1, P6 ;  /* 0x0000000302077211 */ /* 0x000fe200030f0eff */
[C---:B------:R-:W-:Y:S01]  /*3bf0*/  IMAD R2, R13.reuse, 0x2, R20 ;  /* 0x000000020d027824 */ /* 0x040fe200078e0214 */
[----:B------:R-:W-:Y:S02]  /*3c00*/  ISETP.LT.AND P2, PT, R4, UR11, !P0 ;  /* 0x0000000b04007c0c */ /* 0x000fe4000c741270 */
[----:B------:R-:W-:Y:S01]  /*3c10*/  LOP3.LUT R5, R0, 0x24, RZ, 0xfc, !PT ;  /* 0x0000002400057812 */ /* 0x000fe200078efcff */
[----:B------:R4:W-:Y:S01]  /*3c20*/  @P4 STG.E.U8 desc[UR16][R6.64], R17 ;  /* 0x0000001106004986 */ /* 0x0009e2000c101110 */
[----:B------:R-:W-:Y:S01]  /*3c30*/  ISETP.LT.AND P5, PT, R22, UR11, !P0 ;  /* 0x0000000b16007c0c */ /* 0x000fe2000c7a1270 */
[----:B------:R-:W-:Y:S01]  /*3c40*/  IMAD R16, R13, 0x2, R2 ;  /* 0x000000020d107824 */ /* 0x000fe200078e0202 */
[----:B------:R-:W-:-:S02]  /*3c50*/  IADD3 R4, P6, PT, R20, R12, RZ ;  /* 0x0000000c14047210 */ /* 0x000fc40007fde0ff */
[----:B------:R-:W-:Y:S02]  /*3c60*/  ISETP.LT.AND P4, PT, R5, UR11, !P0 ;  /* 0x0000000b05007c0c */ /* 0x000fe4000c781270 */
[-C--:B------:R-:W-:Y:S02]  /*3c70*/  LEA.HI.X.SX32 R5, R20, R3.reuse, 0x1, P6 ;  /* 0x0000000314057211 */ /* 0x080fe400030f0eff */
[-C--:B---3--:R-:W-:Y:S02]  /*3c80*/  IADD3 R14, P6, PT, R2, R12.reuse, RZ ;  /* 0x0000000c020e7210 */ /* 0x088fe40007fde0ff */
[----:B-1----:R-:W-:Y:S02]  /*3c90*/  PRMT R23, R8, 0x7770, RZ ;  /* 0x0000777008177816 */ /* 0x002fe400000000ff */
[----:B------:R-:W-:Y:S01]  /*3ca0*/  LEA.HI.X.SX32 R15, R2, R3, 0x1, P6 ;  /* 0x00000003020f7211 */ /* 0x000fe200030f0eff */
[C---:B------:R-:W-:Y:S01]  /*3cb0*/  IMAD R2, R13.reuse, 0x2, R16 ;  /* 0x000000020d027824 */ /* 0x040fe200078e0210 */
[----:B--2---:R-:W-:Y:S01]  /*3cc0*/  PRMT R19, R8, 0x7771, RZ ;  /* 0x0000777108137816 */ /* 0x004fe200000000ff */
[----:B------:R1:W-:Y:S01]  /*3cd0*/  @P5 STG.E.U8 desc[UR16][R4.64], R23 ;  /* 0x0000001704005986 */ /* 0x0003e2000c101110 */
[----:B------:R-:W-:Y:S01]  /*3ce0*/  LOP3.LUT R20, R0, 0x26, RZ, 0xfc, !PT ;  /* 0x0000002600147812 */ /* 0x000fe200078efcff */
[----:B------:R-:W-:Y:S01]  /*3cf0*/  IMAD R18, R13, 0x2, R2 ;  /* 0x000000020d127824 */ /* 0x000fe200078e0202 */
[----:B----4-:R-:W-:Y:S01]  /*3d00*/  IADD3 R6, P6, PT, R16, R12, RZ ;  /* 0x0000000c10067210 */ /* 0x010fe20007fde0ff */
[----:B------:R2:W-:Y:S01]  /*3d10*/  @P2 STG.E.U8 desc[UR16][R14.64], R19 ;  /* 0x000000130e002986 */ /* 0x0005e2000c101110 */
[----:B------:R-:W-:-:S02]  /*3d20*/  LOP3.LUT R17, R0, 0x28, RZ, 0xfc, !PT ;  /* 0x0000002800117812 */ /* 0x000fc400078efcff */
[----:B------:R-:W-:Y:S02]  /*3d30*/  ISETP.LT.AND P5, PT, R20, UR11, !P0 ;  /* 0x0000000b14007c0c */ /* 0x000fe4000c7a1270 */
[----:B------:R-:W-:Y:S02]  /*3d40*/  LEA.HI.X.SX32 R7, R16, R3, 0x1, P6 ;  /* 0x0000000310077211 */ /* 0x000fe400030f0eff */
[----:B------:R-:W-:Y:S02]  /*3d50*/  PRMT R21, R8, 0x7772, RZ ;  /* 0x0000777208157816 */ /* 0x000fe400000000ff */
[----:B------:R-:W-:Y:S02]  /*3d60*/  ISETP.LT.AND P2, PT, R17, UR11, !P0 ;  /* 0x0000000b11007c0c */ /* 0x000fe4000c741270 */
[----:B------:R-:W-:Y:S01]  /*3d70*/  LOP3.LUT R17, R0, 0x2a, RZ, 0xfc, !PT ;  /* 0x0000002a00117812 */ /* 0x000fe200078efcff */
[----:B------:R3:W-:Y:S01]  /*3d80*/  @P4 STG.E.U8 desc[UR16][R6.64], R21 ;  /* 0x0000001506004986 */ /* 0x0007e2000c101110 */
[----:B------:R-:W-:-:S02]  /*3d90*/  IADD3 R16, P6, PT, R2, R12, RZ ;  /* 0x0000000c02107210 */ /* 0x000fc40007fde0ff */
[----:B------:R-:W-:Y:S02]  /*3da0*/  ISETP.LT.AND P4, PT, R17, UR11, !P0 ;  /* 0x0000000b11007c0c */ /* 0x000fe4000c781270 */
[-C--:B------:R-:W-:Y:S01]  /*3db0*/  LEA.HI.X.SX32 R17, R2, R3.reuse, 0x1, P6 ;  /* 0x0000000302117211 */ /* 0x080fe200030f0eff */
[C---:B------:R-:W-:Y:S01]  /*3dc0*/  IMAD R2, R13.reuse, 0x2, R18 ;  /* 0x000000020d027824 */ /* 0x040fe200078e0212 */
[----:B-1----:R-:W-:Y:S02]  /*3dd0*/  IADD3 R4, P6, PT, R18, R12, RZ ;  /* 0x0000000c12047210 */ /* 0x002fe40007fde0ff */
[----:B------:R-:W-:Y:S01]  /*3de0*/  PRMT R23, R8, 0x7773, RZ ;  /* 0x0000777308177816 */ /* 0x000fe200000000ff */
[----:B------:R-:W-:Y:S01]  /*3df0*/  IMAD R8, R13, 0x2, R2 ;  /* 0x000000020d087824 */ /* 0x000fe200078e0202 */
[----:B--2---:R-:W-:Y:S02]  /*3e00*/  LOP3.LUT R14, R0, 0x2c, RZ, 0xfc, !PT ;  /* 0x0000002c000e7812 */ /* 0x004fe400078efcff */
[----:B------:R-:W-:Y:S01]  /*3e10*/  LEA.HI.X.SX32 R5, R18, R3, 0x1, P6 ;  /* 0x0000000312057211 */ /* 0x000fe200030f0eff */
[----:B------:R-:W-:Y:S01]  /*3e20*/  @P5 STG.E.U8 desc[UR16][R16.64], R23 ;  /* 0x0000001710005986 */ /* 0x000fe2000c101110 */
[----:B------:R-:W-:-:S02]  /*3e30*/  PRMT R19, R9, 0x7770, RZ ;  /* 0x0000777009137816 */ /* 0x000fc400000000ff */
[----:B---3--:R-:W-:Y:S02]  /*3e40*/  IADD3 R6, P6, PT, R2, R12, RZ ;  /* 0x0000000c02067210 */ /* 0x008fe40007fde0ff */
[----:B------:R-:W-:Y:S01]  /*3e50*/  ISETP.LT.AND P5, PT, R14, UR11, !P0 ;  /* 0x0000000b0e007c0c */ /* 0x000fe2000c7a1270 */
[----:B------:R1:W-:Y:S01]  /*3e60*/  @P2 STG.E.U8 desc[UR16][R4.64], R19 ;  /* 0x0000001304002986 */ /* 0x0003e2000c101110 */
[----:B------:R-:W-:Y:S02]  /*3e70*/  LOP3.LUT R14, R0, 0x2e, RZ, 0xfc, !PT ;  /* 0x0000002e000e7812 */ /* 0x000fe400078efcff */
[----:B------:R-:W-:Y:S01]  /*3e80*/  LEA.HI.X.SX32 R7, R2, R3, 0x1, P6 ;  /* 0x0000000302077211 */ /* 0x000fe200030f0eff */
[----:B------:R-:W-:Y:S01]  /*3e90*/  IMAD R2, R13, 0x2, R8 ;  /* 0x000000020d027824 */ /* 0x000fe200078e0208 */
[----:B------:R-:W-:Y:S02]  /*3ea0*/  PRMT R21, R9, 0x7771, RZ ;  /* 0x0000777109157816 */ /* 0x000fe400000000ff */
[----:B------:R-:W-:-:S02]  /*3eb0*/  ISETP.LT.AND P2, PT, R14, UR11, !P0 ;  /* 0x0000000b0e007c0c */ /* 0x000fc4000c741270 */
[----:B------:R-:W-:Y:S01]  /*3ec0*/  LOP3.LUT R15, R0, 0x30, RZ, 0xfc, !PT ;  /* 0x00000030000f7812 */ /* 0x000fe200078efcff */
[----:B------:R2:W-:Y:S01]  /*3ed0*/  @P4 STG.E.U8 desc[UR16][R6.64], R21 ;  /* 0x0000001506004986 */ /* 0x0005e2000c101110 */
[CC--:B------:R-:W-:Y:S02]  /*3ee0*/  IADD3 R14, P6, PT, R8.reuse, R12.reuse, RZ ;  /* 0x0000000c080e7210 */ /* 0x0c0fe40007fde0ff */
[----:B------:R-:W-:Y:S02]  /*3ef0*/  ISETP.LT.AND P4, PT, R15, UR11, !P0 ;  /* 0x0000000b0f007c0c */ /* 0x000fe4000c781270 */
[----:B------:R-:W-:Y:S01]  /*3f00*/  LEA.HI.X.SX32 R15, R8, R3, 0x1, P6 ;  /* 0x00000003080f7211 */ /* 0x000fe200030f0eff */
[----:B------:R-:W-:Y:S01]  /*3f10*/  IMAD R8, R13, 0x2, R2 ;  /* 0x000000020d087824 */ /* 0x000fe200078e0202 */
[----:B-1----:R-:W-:Y:S02]  /*3f20*/  IADD3 R4, P6, PT, R2, R12, RZ ;  /* 0x0000000c02047210 */ /* 0x002fe40007fde0ff */
[----:B------:R-:W-:-:S02]  /*3f30*/  PRMT R19, R9, 0x7772, RZ ;  /* 0x0000777209137816 */ /* 0x000fc400000000ff */
[-C--:B------:R-:W-:Y:S01]  /*3f40*/  LEA.HI.X.SX32 R5, R2, R3.reuse, 0x1, P6 ;  /* 0x0000000302057211 */ /* 0x080fe200030f0eff */
[----:B------:R-:W-:Y:S01]  /*3f50*/  IMAD R2, R13, 0x2, R8 ;  /* 0x000000020d027824 */ /* 0x000fe200078e0208 */
[----:B------:R-:W-:Y:S01]  /*3f60*/  PRMT R17, R9, 0x7773, RZ ;  /* 0x0000777309117816 */ /* 0x000fe200000000ff */
[----:B------:R1:W-:Y:S01]  /*3f70*/  @P5 STG.E.U8 desc[UR16][R14.64], R19 ;  /* 0x000000130e005986 */ /* 0x0003e2000c101110 */
[----:B--2---:R-:W-:Y:S02]  /*3f80*/  IADD3 R6, P6, PT, R8, R12, RZ ;  /* 0x0000000c08067210 */ /* 0x004fe40007fde0ff */
[----:B------:R-:W-:Y:S01]  /*3f90*/  LOP3.LUT R9, R0, 0x34, RZ, 0xfc, !PT ;  /* 0x0000003400097812 */ /* 0x000fe200078efcff */
[----:B------:R2:W-:Y:S01]  /*3fa0*/  @P2 STG.E.U8 desc[UR16][R4.64], R17 ;  /* 0x0000001104002986 */ /* 0x0005e2000c101110 */
[----:B------:R-:W-:Y:S02]  /*3fb0*/  LEA.HI.X.SX32 R7, R8, R3, 0x1, P6 ;  /* 0x0000000308077211 */ /* 0x000fe400030f0eff */
[----:B------:R-:W-:-:S02]  /*3fc0*/  PRMT R21, R10, 0x7770, RZ ;  /* 0x000077700a157816 */ /* 0x000fc400000000ff */
[C---:B------:R-:W-:Y:S02]  /*3fd0*/  LOP3.LUT R16, R0.reuse, 0x32, RZ, 0xfc, !PT ;  /* 0x0000003200107812 */ /* 0x040fe400078efcff */
[----:B------:R-:W-:Y:S01]  /*3fe0*/  ISETP.LT.AND P2, PT, R9, UR11, !P0 ;  /* 0x0000000b09007c0c */ /* 0x000fe2000c741270 */
[----:B-1----:R-:W-:Y:S01]  /*3ff0*/  IMAD R14, R13, 0x2, R2 ;  /* 0x000000020d0e7824 */ /* 0x002fe200078e0202 */
[----:B------:R-:W-:Y:S01]  /*4000*/  LOP3.LUT R9, R0, 0x38, RZ, 0xfc, !PT ;  /* 0x0000003800097812 */ /* 0x000fe200078efcff */
[----:B------:R1:W-:Y:S01]  /*4010*/  @P4 STG.E.U8 desc[UR16][R6.64], R21 ;  /* 0x0000001506004986 */ /* 0x0003e2000c101110 */
[----:B------:R-:W-:Y:S02]  /*4020*/  IADD3 R8, P6, PT, R2, R12, RZ ;  /* 0x0000000c02087210 */ /* 0x000fe40007fde0ff */
[----:B------:R-:W-:Y:S02]  /*4030*/  ISETP.LT.AND P5, PT, R16, UR11, !P0 ;  /* 0x0000000b10007c0c */ /* 0x000fe4000c7a1270 */
[----:B------:R-:W-:-:S02]  /*4040*/  ISETP.LT.AND P4, PT, R9, UR11, !P0 ;  /* 0x0000000b09007c0c */ /* 0x000fc4000c781270 */
[-C--:B------:R-:W-:Y:S01]  /*4050*/  LEA.HI.X.SX32 R9, R2, R3.reuse, 0x1, P6 ;  /* 0x0000000302097211 */ /* 0x080fe200030f0eff */
[C---:B------:R-:W-:Y:S01]  /*4060*/  IMAD R2, R13.reuse, 0x2, R14 ;  /* 0x000000020d027824 */ /* 0x040fe200078e020e */
[----:B--2---:R-:W-:Y:S02]  /*4070*/  IADD3 R4, P6, PT, R14, R12, RZ ;  /* 0x0000000c0e047210 */ /* 0x004fe40007fde0ff */
[----:B------:R-:W-:Y:S01]  /*4080*/  PRMT R17, R10, 0x7771, RZ ;  /* 0x000077710a117816 */ /* 0x000fe200000000ff */
[C---:B------:R-:W-:Y:S01]  /*4090*/  IMAD R16, R13.reuse, 0x2, R2 ;  /* 0x000000020d107824 */ /* 0x040fe200078e0202 */
[----:B------:R-:W-:Y:S02]  /*40a0*/  LEA.HI.X.SX32 R5, R14, R3, 0x1, P6 ;  /* 0x000000030e057211 */ /* 0x000fe400030f0eff */
[----:B------:R-:W-:Y:S01]  /*40b0*/  PRMT R19, R10, 0x7772, RZ ;  /* 0x000077720a137816 */ /* 0x000fe200000000ff */
[----:B------:R-:W-:Y:S01]  /*40c0*/  IMAD R18, R13, 0x2, R16 ;  /* 0x000000020d127824 */ /* 0x000fe200078e0210 */
[----:B------:R2:W-:Y:S01]  /*40d0*/  @P5 STG.E.U8 desc[UR16][R8.64], R17 ;  /* 0x0000001108005986 */ /* 0x0005e2000c101110 */
[----:B------:R-:W-:-:S02]  /*40e0*/  LOP3.LUT R15, R0, 0x36, RZ, 0xfc, !PT ;  /* 0x00000036000f7812 */ /* 0x000fc400078efcff */
[-C--:B------:R-:W-:Y:S01]  /*40f0*/  IADD3 R14, P6, PT, R16, R12.reuse, RZ ;  /* 0x0000000c100e7210 */ /* 0x080fe20007fde0ff */
[----:B------:R3:W-:Y:S01]  /*4100*/  @P2 STG.E.U8 desc[UR16][R4.64], R19 ;  /* 0x0000001304002986 */ /* 0x0007e2000c101110 */
[CC--:B-1----:R-:W-:Y:S01]  /*4110*/  IADD3 R6, P2, PT, R2.reuse, R12.reuse, RZ ;  /* 0x0000000c02067210 */ /* 0x0c2fe20007f5e0ff */
[----:B------:R-:W-:Y:S01]  /*4120*/  IMAD R20, R13, 0x2, R18 ;  /* 0x000000020d147824 */ /* 0x000fe200078e0212 */
[----:B------:R-:W-:Y:S02]  /*4130*/  ISETP.LT.AND P5, PT, R15, UR11, !P0 ;  /* 0x0000000b0f007c0c */ /* 0x000fe4000c7a1270 */
[-C--:B------:R-:W-:Y:S01]  /*4140*/  LEA.HI.X.SX32 R7, R2, R3.reuse, 0x1, P2 ;  /* 0x0000000302077211 */ /* 0x080fe200010f0eff */
[----:B------:R-:W-:Y:S01]  /*4150*/  IMAD R13, R13, 0x2, R20 ;  /* 0x000000020d0d7824 */ /* 0x000fe200078e0214 */
[----:B------:R-:W-:Y:S02]  /*4160*/  LEA.HI.X.SX32 R15, R16, R3, 0x1, P6 ;  /* 0x00000003100f7211 */ /* 0x000fe400030f0eff */
[----:B------:R-:W-:-:S02]  /*4170*/  IADD3 R16, P2, PT, R20, R12, RZ ;  /* 0x0000000c14107210 */ /* 0x000fc40007f5e0ff */
[----:B------:R-:W-:Y:S02]  /*4180*/  LOP3.LUT R21, R0, 0x3c, RZ, 0xfc, !PT ;  /* 0x0000003c00157812 */ /* 0x000fe400078efcff */
[----:B--2---:R-:W-:Y:S02]  /*4190*/  IADD3 R8, P6, PT, R18, R12, RZ ;  /* 0x0000000c12087210 */ /* 0x004fe40007fde0ff */
[----:B------:R-:W-:Y:S02]  /*41a0*/  LOP3.LUT R0, R0, 0x3e, RZ, 0xfc, !PT ;  /* 0x0000003e00007812 */ /* 0x000fe400078efcff */
[-C--:B------:R-:W-:Y:S02]  /*41b0*/  LEA.HI.X.SX32 R17, R20, R3.reuse, 0x1, P2 ;  /* 0x0000000314117211 */ /* 0x080fe400010f0eff */
[----:B------:R-:W-:Y:S02]  /*41c0*/  LEA.HI.X.SX32 R9, R18, R3, 0x1, P6 ;  /* 0x0000000312097211 */ /* 0x000fe400030f0eff */
[----:B------:R-:W-:-:S02]  /*41d0*/  ISETP.LT.AND P2, PT, R21, UR11, !P0 ;  /* 0x0000000b15007c0c */ /* 0x000fc4000c741270 */
[C---:B------:R-:W-:Y:S02]  /*41e0*/  IADD3 R12, P6, PT, R13.reuse, R12, RZ ;  /* 0x0000000c0d0c7210 */ /* 0x040fe40007fde0ff */
[----:B------:R-:W-:Y:S02]  /*41f0*/  ISETP.LT.AND P0, PT, R0, UR11, !P0 ;  /* 0x0000000b00007c0c */ /* 0x000fe4000c701270 */
[----:B------:R-:W-:Y:S02]  /*4200*/  LEA.HI.X.SX32 R13, R13, R3, 0x1, P6 ;  /* 0x000000030d0d7211 */ /* 0x000fe400030f0eff */
[----:B------:R-:W-:Y:S02]  /*4210*/  PRMT R21, R10, 0x7773, RZ ;  /* 0x000077730a157816 */ /* 0x000fe400000000ff */
[C---:B------:R-:W-:Y:S02]  /*4220*/  PRMT R3, R11.reuse, 0x7773, RZ ;  /* 0x000077730b037816 */ /* 0x040fe400000000ff */
[C---:B---3--:R-:W-:Y:S01]  /*4230*/  PRMT R5, R11.reuse, 0x7772, RZ ;  /* 0x000077720b057816 */ /* 0x048fe200000000ff */
[----:B------:R1:W-:Y:S01]  /*4240*/  @P5 STG.E.U8 desc[UR16][R6.64], R21 ;  /* 0x0000001506005986 */ /* 0x0003e2000c101110 */
[----:B------:R-:W-:-:S02]  /*4250*/  PRMT R19, R11, 0x7770, RZ ;  /* 0x000077700b137816 */ /* 0x000fc400000000ff */
[----:B------:R-:W-:-:S03]  /*4260*/  PRMT R11, R11, 0x7771, RZ ;  /* 0x000077710b0b7816 */ /* 0x000fc600000000ff */
[----:B------:R1:W-:Y:S04]  /*4270*/  @P4 STG.E.U8 desc[UR16][R14.64], R19 ;  /* 0x000000130e004986 */ /* 0x0003e8000c101110 */
[----:B------:R1:W-:Y:S04]  /*4280*/  @P3 STG.E.U8 desc[UR16][R8.64], R11 ;  /* 0x0000000b08003986 */ /* 0x0003e8000c101110 */
[----:B------:R1:W-:Y:S04]  /*4290*/  @P2 STG.E.U8 desc[UR16][R16.64], R5 ;  /* 0x0000000510002986 */ /* 0x0003e8000c101110 */
[----:B------:R1:W-:Y:S01]  /*42a0*/  @P0 STG.E.U8 desc[UR16][R12.64], R3 ;  /* 0x000000030c000986 */ /* 0x0003e2000c101110 */
[----:B------:R-:W-:Y:S06]  /*42b0*/  BAR.SYNC.DEFER_BLOCKING 0x0 ;  /* 0x0000000000007b1d */ /* 0x000fec0000010000 */
[----:B------:R-:W-:Y:S05]  /*42c0*/  @P1 BRA `(.L_x_13) ;  /* 0x0000000000a01947 */ /* 0x000fea0003800000 */
[----:B------:R-:W2:Y:S01]  /*42d0*/  S2UR UR5, SR_CgaCtaId ;  /* 0x00000000000579c3 */ /* 0x000ea20000008800 */
[----:B------:R-:W-:Y:S01]  /*42e0*/  NOP ;  /* 0x0000000000007918 */ /* 0x000fe20000000000 */
[----:B------:R-:W-:Y:S01]  /*42f0*/  UMOV UR4, 0x50 ;  /* 0x0000005000047882 */ /* 0x000fe20000000000 */
[----:B------:R-:W-:Y:S02]  /*4300*/  IMAD.U32 R0, RZ, RZ, UR18 ;  /* 0x00000012ff007e24 */ /* 0x000fe4000f8e00ff */
[----:B-1----:R-:W-:Y:S02]  /*4310*/  IMAD.MOV.U32 R3, RZ, RZ, 0x3 ;  /* 0x00000003ff037424 */ /* 0x002fe400078e00ff */
[----:B------:R-:W-:Y:S01]  /*4320*/  IMAD.MOV.U32 R7, RZ, RZ, 0x1 ;  /* 0x00000001ff077424 */ /* 0x000fe200078e00ff */
[----:B------:R-:W-:-:S04]  /*4330*/  LOP3.LUT R0, R0, 0xffff, RZ, 0xc0, !PT ;  /* 0x0000ffff00007812 */ /* 0x000fc800078ec0ff */
[----:B------:R-:W-:-:S05]  /*4340*/  SHF.R.U32.HI R0, RZ, 0x5, R0 ;  /* 0x00000005ff007819 */ /* 0x000fca0000011600 */
[----:B------:R-:W-:Y:S01]  /*4350*/  VIADD R2, R0, 0x10 ;  /* 0x0000001000027836 */ /* 0x000fe20000000000 */
[----:B------:R-:W-:Y:S01]  /*4360*/  SHF.L.U32 R0, R3, R0, RZ ;  /* 0x0000000003007219 */ /* 0x000fe200000006ff */
[----:B--2---:R-:W-:-:S03]  /*4370*/  ULEA UR6, UR5, UR4, 0x18 ;  /* 0x0000000405067291 */ /* 0x004fc6000f8ec0ff */
[----:B------:R-:W-:-:S04]  /*4380*/  SHF.L.U32 R3, R7, R2, RZ ;  /* 0x0000000207037219 */ /* 0x000fc800000006ff */
[----:B------:R-:W-:Y:S02]  /*4390*/  LOP3.LUT R0, R3, R0, RZ, 0xfc, !PT ;  /* 0x0000000003007212 */ /* 0x000fe400078efcff */
[----:B------:R-:W1:Y:S02]  /*43a0*/  LDS R5, [UR6] ;  /* 0x00000006ff057984 */ /* 0x000e640008000800 */
[C---:B------:R-:W-:Y:S02]  /*43b0*/  LOP3.LUT R2, R0.reuse, 0xffff, RZ, 0xc0, !PT ;  /* 0x0000ffff00027812 */ /* 0x040fe400078ec0ff */
[----:B-1----:R-:W-:-:S04]  /*43c0*/  LOP3.LUT R3, R0, 0xffff, R5, 0x80, !PT ;  /* 0x0000ffff00037812 */ /* 0x002fc800078e8005 */
[----:B------:R-:W-:-:S13]  /*43d0*/  ISETP.NE.AND P0, PT, R3, R2, PT ;  /* 0x000000020300720c */ /* 0x000fda0003f05270 */
[----:B------:R-:W-:Y:S05]  /*43e0*/  @P0 BRA `(.L_x_14) ;  /* 0x0000000000500947 */ /* 0x000fea0003800000 */
[----:B------:R-:W-:Y:S02]  /*43f0*/  SHF.R.U32.HI R5, RZ, 0x10, R5 ;  /* 0x00000010ff057819 */ /* 0x000fe40000011605 */
[----:B------:R-:W-:-:S04]  /*4400*/  SHF.R.U32.HI R2, RZ, 0x10, R0 ;  /* 0x00000010ff027819 */ /* 0x000fc80000011600 */
[----:B------:R-:W-:-:S04]  /*4410*/  LOP3.LUT R5, R5, R2, RZ, 0xc0, !PT ;  /* 0x0000000205057212 */ /* 0x000fc800078ec0ff */
[----:B------:R-:W-:-:S13]  /*4420*/  ISETP.NE.AND P0, PT, R5, R2, PT ;  /* 0x000000020500720c */ /* 0x000fda0003f05270 */
[----:B------:R-:W-:Y:S05]  /*4430*/  @P0 BRA `(.L_x_15) ;  /* 0x0000000000300947 */ /* 0x000fea0003800000 */
[----:B------:R-:W-:Y:S01]  /*4440*/  R2UR UR4, R0 ;  /* 0x00000000000472ca */ /* 0x000fe200000e0000 */
[----:B------:R-:W-:Y:S01]  /*4450*/  VOTEU.ANY UR5, UPT, PT ;  /* 0x0000000000057886 */ /* 0x000fe200038e0100 */
[----:B------:R-:W1:Y:S01]  /*4460*/  S2R R0, SR_LANEID ;  /* 0x0000000000007919 */ /* 0x000e620000000000 */
[----:B------:R-:W-:-:S10]  /*4470*/  UFLO.U32 UR5, UR5 ;  /* 0x00000005000572bd */ /* 0x000fd400080e0000 */
[----:B------:R-:W-:-:S06]  /*4480*/  ULOP3.LUT UR4, URZ, UR4, URZ, 0x33, !UPT ;  /* 0x00000004ff047292 */ /* 0x000fcc000f8e33ff */
[----:B------:R-:W-:-:S04]  /*4490*/  IMAD.U32 R2, RZ, RZ, UR4 ;  /* 0x00000004ff027e24 */ /* 0x000fc8000f8e00ff */
[----:B------:R-:W2:Y:S02]  /*44a0*/  REDUX UR7, R2 ;  /* 0x00000000020773c4 */ /* 0x000ea40000000000 */
[----:B------:R3:W-:Y:S01]  /*44b0*/  UTCATOMSWS.AND URZ, UR4 ;  /* 0x0000000400ff79e3 */ /* 0x0007e20008000000 */
[----:B-1----:R-:W-:Y:S01]  /*44c0*/  ISETP.EQ.U32.AND P0, PT, R0, UR5, PT ;  /* 0x0000000500007c0c */ /* 0x002fe2000bf02070 */
[----:B--2---:R-:W-:-:S12]  /*44d0*/  IMAD.U32 R0, RZ, RZ, UR7 ;  /* 0x00000007ff007e24 */ /* 0x004fd8000f8e00ff */
[----:B------:R3:W-:Y:S01]  /*44e0*/  @P0 ATOMS.AND RZ, [UR6], R0 ;  /* 0x00000000ffff098c */ /* 0x0007e2000a800006 */
[----:B------:R-:W-:Y:S05]  /*44f0*/  BRA `(.L_x_13) ;  /* 0x0000000000147947 */ /* 0x000fea0003800000 */
.L_x_15:
[----:B------:R-:W-:-:S07]  /*4500*/  MOV R2, 0x4520 ;  /* 0x0000452000027802 */ /* 0x000fce0000000f00 */
[----:B0-----:R-:W-:Y:S05]  /*4510*/  CALL.REL.NOINC `($__internal_0_$__cuda_sm10x_tcgen05_guardrail_trap_col_being_dealloced_not_returned_by_alloc) ;  /* 0x00000000002c7944 */ /* 0x001fea0003c00000 */
[----:B------:R-:W-:Y:S05]  /*4520*/  BRA `(.L_x_13) ;  /* 0x0000000000087947 */ /* 0x000fea0003800000 */
.L_x_14:
[----:B------:R-:W-:-:S07]  /*4530*/  MOV R2, 0x4550 ;  /* 0x0000455000027802 */ /* 0x000fce0000000f00 */
[----:B0-----:R-:W-:Y:S05]  /*4540*/  CALL.REL.NOINC `($__internal_2_$__cuda_sm10x_tcgen05_guardrail_trap_unallocated_columns_being_dealloced) ;  /* 0x0000000000387944 */ /* 0x001fea0003c00000 */
.L_x_13:
[----:B------:R-:W-:Y:S01]  /*4550*/  NOP ;  /* 0x0000000000007918 */ /* 0x000fe20000000000 */
[----:B---3--:R-:W-:Y:S05]  /*4560*/  EXIT ;  /* 0x000000000000794d */ /* 0x008fea0003800000 */
.L_x_8:
[----:B------:R-:W0:Y:S02]  /*4570*/  SYNCS.PHASECHK.TRANS64.TRYWAIT P3, [UR13], R65 ;  /* 0x00000041ff0075a7 */ /* 0x000e24000806110d */
[----:B0-----:R-:W-:Y:S05]  /*4580*/  @!P3 BRA `(.L_x_8) ;  /* 0xfffffffc00f8b947 */ /* 0x001fea000383ffff */
[----:B------:R-:W-:Y:S05]  /*4590*/  BRA `(.L_x_16) ;  /* 0xffffffdc00fc7947 */ /* 0x000fea000383ffff */
.L_x_12:
[----:B------:R-:W1:Y:S02]  /*45a0*/  SYNCS.PHASECHK.TRANS64.TRYWAIT P0, [UR13], R4 ;  /* 0x00000004ff0075a7 */ /* 0x000e64000800110d */
[----:B-1----:R-:W-:Y:S05]  /*45b0*/  @!P0 BRA `(.L_x_12) ;  /* 0xfffffffc00f88947 */ /* 0x002fea000383ffff */
[----:B------:R-:W-:Y:S05]  /*45c0*/  BRA `(.L_x_11) ;  /* 0xffffffe400fc7947 */ /* 0x000fea000383ffff */
        .weak           $__internal_0_$__cuda_sm10x_tcgen05_guardrail_trap_col_being_dealloced_not_returned_by_alloc
        .type           $__internal_0_$__cuda_sm10x_tcgen05_guardrail_trap_col_being_dealloced_not_returned_by_alloc,@function
        .size           $__internal_0_$__cuda_sm10x_tcgen05_guardrail_trap_col_being_dealloced_not_returned_by_alloc,($__internal_1_$__cuda_sm10x_tcgen05_guardrail_trap_phase_invalid_during_alloc - $__internal_0_$__cuda_sm10x_tcgen05_guardrail_trap_col_being_dealloced_not_returned_by_alloc)
$__internal_0_$__cuda_sm10x_tcgen05_guardrail_trap_col_being_dealloced_not_returned_by_alloc:
[----:B------:R-:W-:Y:S05]  /*45d0*/  BPT.TRAP 0x1 ;  /* 0x000000040000795c */ /* 0x000fea0000300000 */
[----:B------:R-:W-:-:S04]  /*45e0*/  IMAD.MOV.U32 R3, RZ, RZ, 0x0 ;  /* 0x00000000ff037424 */ /* 0x000fc800078e00ff */
[----:B------:R-:W-:Y:S05]  /*45f0*/  RET.REL.NODEC R2 `(matmul_kernel) ;  /* 0xffffffb802807950 */ /* 0x000fea0003c3ffff */
        .weak           $__internal_1_$__cuda_sm10x_tcgen05_guardrail_trap_phase_invalid_during_alloc
        .type           $__internal_1_$__cuda_sm10x_tcgen05_guardrail_trap_phase_invalid_during_alloc,@function
        .size           $__internal_1_$__cuda_sm10x_tcgen05_guardrail_trap_phase_invalid_during_alloc,($__internal_2_$__cuda_sm10x_tcgen05_guardrail_trap_unallocated_columns_being_dealloced - $__internal_1_$__cuda_sm10x_tcgen05_guardrail_trap_phase_invalid_during_alloc)
$__internal_1_$__cuda_sm10x_tcgen05_guardrail_trap_phase_invalid_during_alloc:
[----:B------:R-:W-:Y:S05]  /*4600*/  BPT.TRAP 0x1 ;  /* 0x000000040000795c */ /* 0x000fea0000300000 */
[----:B------:R-:W-:-:S04]  /*4610*/  IMAD.MOV.U32 R3, RZ, RZ, 0x0 ;  /* 0x00000000ff037424 */ /* 0x000fc800078e00ff */
[----:B------:R-:W-:Y:S05]  /*4620*/  RET.REL.NODEC R2 `(matmul_kernel) ;  /* 0xffffffb802747950 */ /* 0x000fea0003c3ffff */
        .weak           $__internal_2_$__cuda_sm10x_tcgen05_guardrail_trap_unallocated_columns_being_dealloced
        .type           $__internal_2_$__cuda_sm10x_tcgen05_guardrail_trap_unallocated_columns_being_dealloced,@function
        .size           $__internal_2_$__cuda_sm10x_tcgen05_guardrail_trap_unallocated_columns_being_dealloced,(.L_x_20 - $__internal_2_$__cuda_sm10x_tcgen05_guardrail_trap_unallocated_columns_being_dealloced)
$__internal_2_$__cuda_sm10x_tcgen05_guardrail_trap_unallocated_columns_being_dealloced:
[----:B------:R-:W-:Y:S05]  /*4630*/  BPT.TRAP 0x1 ;  /* 0x000000040000795c */ /* 0x000fea0000300000 */
[----:B------:R-:W-:-:S04]  /*4640*/  IMAD.MOV.U32 R3, RZ, RZ, 0x0 ;  /* 0x00000000ff037424 */ /* 0x000fc800078e00ff */
[----:B------:R-:W-:Y:S05]  /*4650*/  RET.REL.NODEC R2 `(matmul_kernel) ;  /* 0xffffffb802687950 */ /* 0x000fea0003c3ffff */
.L_x_17:
[----:B------:R-:W-:-:S00]  /*4660*/  BRA `(.L_x_17) ;  /* 0xfffffffc00fc7947 */ /* 0x000fc0000383ffff */
[----:B------:R-:W-:-:S00]  /*4670*/  NOP ;  /* 0x0000000000007918 */ /* 0x000fc00000000000 */
        /* <DEDUP_REMOVED lines=8> */
.L_x_20:


//--------------------- .nv.shared.matmul_kernel  --------------------------
	.section	.nv.shared.matmul_kernel,"aw",@nobits
	.sectionflags	@""
	.align	16
	.zero		1024


//--------------------- .nv.shared.reserved.0     --------------------------
	.section	.nv.shared.reserved.0,"aw",@nobits
	.align	8
	.weak		__nv_reservedSMEM_offset_0_alias
	.size		__nv_reservedSMEM_offset_0_alias, 0, 64
	.other		__nv_reservedSMEM_offset_0_alias,@"STO_CUDA_RESERVED_SHARED STV_DEFAULT"
__nv_reservedSMEM_offset_0_alias:
	.zero		0
.nv.shared.reserved.0:
	.zero		64
	.weak		__nv_reservedSMEM_allocation_phase
	.type		__nv_reservedSMEM_allocation_phase,@object
	.size		__nv_reservedSMEM_allocation_phase,(.L_0 - __nv_reservedSMEM_allocation_phase)
__nv_reservedSMEM_allocation_phase:
	.zero		1
.L_0:
	.zero		7
	.weak		__nv_reservedSMEM_devtool_atexit_pc
	.type		__nv_reservedSMEM_devtool_atexit_pc,@object
	.size		__nv_reservedSMEM_devtool_atexit_pc,(__nv_reservedSMEM_allocation_mask - __nv_reservedSMEM_devtool_atexit_pc)
__nv_reservedSMEM_devtool_atexit_pc:
	.zero		8
	.weak		__nv_reservedSMEM_allocation_mask
	.type		__nv_reservedSMEM_allocation_mask,@object
	.size		__nv_reservedSMEM_allocation_mask,(.L_2 - __nv_reservedSMEM_allocation_mask)
__nv_reservedSMEM_allocation_mask:
	.zero		4
.L_2:


//--------------------- .nv.constant0.matmul_kernel --------------------------
	.section	.nv.constant0.matmul_kernel,"a",@progbits
	.sectionflags	@""
	.align	4
.nv.constant0.matmul_kernel:
	.zero		976


//--------------------- SYMBOLS --------------------------

	.type		.nv.reservedSmem.offset0,@object
	.size		.nv.reservedSmem.offset0,0x4
	.type		.nv.reservedSmem.cap,@object
	.size		.nv.reservedSmem.cap,0x4
